	.target	sm_90a

	.elftype	@"ET_EXEC"


//--------------------- .note.nv.tkinfo           --------------------------
	.section	.note.nv.tkinfo,"",@"SHT_NOTE"
	.sectionflags	@"SHF_NOTE_NV_TKINFO"
	.tkinfo
        /*0018*/ 	.word	0x00000002
        /*0030*/ 	.string	""
        /*0030*/ 	.string	"ptxas"
        /*0030*/ 	.string	"Cuda compilation tools, release 13.0, V13.0.88"
        /*0030*/ 	.string	"Build cuda_13.0.r13.0/compiler.36424714_0"
        /*0030*/ 	.string	"-arch sm_90a -m 64 "



//--------------------- .note.nv.cuinfo           --------------------------
	.section	.note.nv.cuinfo,"",@"SHT_NOTE"
	.sectionflags	@"SHF_NOTE_NV_CUINFO"
        /*0018*/ 	.short	0x0002
        /*001a*/ 	.short	0x005a
        /*001c*/ 	.short	0x0082
	.zero		2


//--------------------- .nv.info                  --------------------------
	.section	.nv.info,"",@"SHT_CUDA_INFO"
	.align	4


	//----- nvinfo : EIATTR_REGCOUNT
	.align		4
        /*0000*/ 	.byte	0x04, 0x2f
        /*0002*/ 	.short	(.L_15 - .L_14)
	.align		4
.L_14:
        /*0004*/ 	.word	index@(_ZN7cutlass13device_kernelINS_4gemm6kernel13GemmUniversalIN4cute5tupleIJiiiiEEENS1_10collective13CollectiveMmaINS1_34MainloopSm90TmaGmmaWarpSpecializedILi7ENS5_IJNS4_1CILi2EEESB_NSA_ILi1EEEEEENS1_32KernelTmaWarpSpecializedPingpongEEENS5_IJNSA_ILi64EEESG_SG_EEENS_10tfloat32_tENS5_IJlSC_lEEESI_SJ_NS4_8TiledMMAINS4_8MMA_AtomIJNS4_4SM904GMMA29MMA_64x64x8_F32TF32TF32_SS_TNILNSN_7ScaleInE1ELSP_1EEEEEENS4_6LayoutINS5_IJSC_SC_SC_EEENS5_IJNSA_ILi0EEESU_SU_EEEEENS5_IJNS4_10UnderscoreESX_SX_EEEEENS4_23SM90_TMA_LOAD_MULTICASTENS4_14ComposedLayoutINS4_7SwizzleILi3ELi4ELi3EEENS4_18smem_ptr_flag_bitsILi32EEENSS_INS5_IJNSA_ILi8EEENSA_ILi32EEEEEENS5_IJS17_SC_EEEEEEEvNS4_8identityES10_S1B_vS1C_EENS_8epilogue10collective6detail29Sm90TmaWarpSpecializedAdapterINS1F_15DefaultEpilogueISI_SJ_SJ_NS1E_6thread17LinearCombinationISI_Li1EffLNS1J_9ScaleType4KindE0ELNS_15FloatRoundStyleE2ESI_EENS1_15EpilogueDefaultEEEEEvvEEEEvNT_6ParamsE)
        /*0008*/ 	.word	0x000000a8


	//----- nvinfo : EIATTR_FRAME_SIZE
	.align		4
.L_15:
        /*000c*/ 	.byte	0x04, 0x11
        /*000e*/ 	.short	(.L_17 - .L_16)
	.align		4
.L_16:
        /*0010*/ 	.word	index@(_ZN7cutlass13device_kernelINS_4gemm6kernel13GemmUniversalIN4cute5tupleIJiiiiEEENS1_10collective13CollectiveMmaINS1_34MainloopSm90TmaGmmaWarpSpecializedILi7ENS5_IJNS4_1CILi2EEESB_NSA_ILi1EEEEEENS1_32KernelTmaWarpSpecializedPingpongEEENS5_IJNSA_ILi64EEESG_SG_EEENS_10tfloat32_tENS5_IJlSC_lEEESI_SJ_NS4_8TiledMMAINS4_8MMA_AtomIJNS4_4SM904GMMA29MMA_64x64x8_F32TF32TF32_SS_TNILNSN_7ScaleInE1ELSP_1EEEEEENS4_6LayoutINS5_IJSC_SC_SC_EEENS5_IJNSA_ILi0EEESU_SU_EEEEENS5_IJNS4_10UnderscoreESX_SX_EEEEENS4_23SM90_TMA_LOAD_MULTICASTENS4_14ComposedLayoutINS4_7SwizzleILi3ELi4ELi3EEENS4_18smem_ptr_flag_bitsILi32EEENSS_INS5_IJNSA_ILi8EEENSA_ILi32EEEEEENS5_IJS17_SC_EEEEEEEvNS4_8identityES10_S1B_vS1C_EENS_8epilogue10collective6detail29Sm90TmaWarpSpecializedAdapterINS1F_15DefaultEpilogueISI_SJ_SJ_NS1E_6thread17LinearCombinationISI_Li1EffLNS1J_9ScaleType4KindE0ELNS_15FloatRoundStyleE2ESI_EENS1_15EpilogueDefaultEEEEEvvEEEEvNT_6ParamsE)
        /*0014*/ 	.word	0x00000008


	//----- nvinfo : EIATTR_MIN_STACK_SIZE
	.align		4
.L_17:
        /*0018*/ 	.byte	0x04, 0x12
        /*001a*/ 	.short	(.L_19 - .L_18)
	.align		4
.L_18:
        /*001c*/ 	.word	index@(_ZN7cutlass13device_kernelINS_4gemm6kernel13GemmUniversalIN4cute5tupleIJiiiiEEENS1_10collective13CollectiveMmaINS1_34MainloopSm90TmaGmmaWarpSpecializedILi7ENS5_IJNS4_1CILi2EEESB_NSA_ILi1EEEEEENS1_32KernelTmaWarpSpecializedPingpongEEENS5_IJNSA_ILi64EEESG_SG_EEENS_10tfloat32_tENS5_IJlSC_lEEESI_SJ_NS4_8TiledMMAINS4_8MMA_AtomIJNS4_4SM904GMMA29MMA_64x64x8_F32TF32TF32_SS_TNILNSN_7ScaleInE1ELSP_1EEEEEENS4_6LayoutINS5_IJSC_SC_SC_EEENS5_IJNSA_ILi0EEESU_SU_EEEEENS5_IJNS4_10UnderscoreESX_SX_EEEEENS4_23SM90_TMA_LOAD_MULTICASTENS4_14ComposedLayoutINS4_7SwizzleILi3ELi4ELi3EEENS4_18smem_ptr_flag_bitsILi32EEENSS_INS5_IJNSA_ILi8EEENSA_ILi32EEEEEENS5_IJS17_SC_EEEEEEEvNS4_8identityES10_S1B_vS1C_EENS_8epilogue10collective6detail29Sm90TmaWarpSpecializedAdapterINS1F_15DefaultEpilogueISI_SJ_SJ_NS1E_6thread17LinearCombinationISI_Li1EffLNS1J_9ScaleType4KindE0ELNS_15FloatRoundStyleE2ESI_EENS1_15EpilogueDefaultEEEEEvvEEEEvNT_6ParamsE)
        /*0020*/ 	.word	0x00000008
.L_19:


//--------------------- .nv.compat                --------------------------
	.section	.nv.compat,"",@"SHT_CUDA_COMPAT_INFO"
	.align	4
        /*0000*/ 	.byte	0x02, 0x09, 0x01, 0x00, 0x02, 0x02, 0x04, 0x00, 0x02, 0x05, 0x05, 0x00, 0x03, 0x07, 0x01, 0x01
        /*0010*/ 	.byte	0x02, 0x03, 0x01, 0x00, 0x02, 0x06, 0x01, 0x00, 0x04, 0x0b, 0x08, 0x00, 0x00, 0x00, 0x00, 0x00
        /*0020*/ 	.byte	0x00, 0x00, 0x00, 0x00


//--------------------- .nv.info._ZN7cutlass13device_kernelINS_4gemm6kernel13GemmUniversalIN4cute5tupleIJiiiiEEENS1_10collective13CollectiveMmaINS1_34MainloopSm90TmaGmmaWarpSpecializedILi7ENS5_IJNS4_1CILi2EEESB_NSA_ILi1EEEEEENS1_32KernelTmaWarpSpecializedPingpongEEENS5_IJNSA_ILi64EEESG_SG_EEENS_10tfloat32_tENS5_IJlSC_lEEESI_SJ_NS4_8TiledMMAINS4_8MMA_AtomIJNS4_4SM904GMMA29MMA_64x64x8_F32TF32TF32_SS_TNILNSN_7ScaleInE1ELSP_1EEEEEENS4_6LayoutINS5_IJSC_SC_SC_EEENS5_IJNSA_ILi0EEESU_SU_EEEEENS5_IJNS4_10UnderscoreESX_SX_EEEEENS4_23SM90_TMA_LOAD_MULTICASTENS4_14ComposedLayoutINS4_7SwizzleILi3ELi4ELi3EEENS4_18smem_ptr_flag_bitsILi32EEENSS_INS5_IJNSA_ILi8EEENSA_ILi32EEEEEENS5_IJS17_SC_EEEEEEEvNS4_8identityES10_S1B_vS1C_EENS_8epilogue10collective6detail29Sm90TmaWarpSpecializedAdapterINS1F_15DefaultEpilogueISI_SJ_SJ_NS1E_6thread17LinearCombinationISI_Li1EffLNS1J_9ScaleType4KindE0ELNS_15FloatRoundStyleE2ESI_EENS1_15EpilogueDefaultEEEEEvvEEEEvNT_6ParamsE --------------------------
	.section	.nv.info._ZN7cutlass13device_kernelINS_4gemm6kernel13GemmUniversalIN4cute5tupleIJiiiiEEENS1_10collective13CollectiveMmaINS1_34MainloopSm90TmaGmmaWarpSpecializedILi7ENS5_IJNS4_1CILi2EEESB_NSA_ILi1EEEEEENS1_32KernelTmaWarpSpecializedPingpongEEENS5_IJNSA_ILi64EEESG_SG_EEENS_10tfloat32_tENS5_IJlSC_lEEESI_SJ_NS4_8TiledMMAINS4_8MMA_AtomIJNS4_4SM904GMMA29MMA_64x64x8_F32TF32TF32_SS_TNILNSN_7ScaleInE1ELSP_1EEEEEENS4_6LayoutINS5_IJSC_SC_SC_EEENS5_IJNSA_ILi0EEESU_SU_EEEEENS5_IJNS4_10UnderscoreESX_SX_EEEEENS4_23SM90_TMA_LOAD_MULTICASTENS4_14ComposedLayoutINS4_7SwizzleILi3ELi4ELi3EEENS4_18smem_ptr_flag_bitsILi32EEENSS_INS5_IJNSA_ILi8EEENSA_ILi32EEEEEENS5_IJS17_SC_EEEEEEEvNS4_8identityES10_S1B_vS1C_EENS_8epilogue10collective6detail29Sm90TmaWarpSpecializedAdapterINS1F_15DefaultEpilogueISI_SJ_SJ_NS1E_6thread17LinearCombinationISI_Li1EffLNS1J_9ScaleType4KindE0ELNS_15FloatRoundStyleE2ESI_EENS1_15EpilogueDefaultEEEEEvvEEEEvNT_6ParamsE,"",@"SHT_CUDA_INFO"
	.sectionflags	@""
	.align	4


	//----- nvinfo : EIATTR_CUDA_API_VERSION
	.align		4
        /*0000*/ 	.byte	0x04, 0x37
        /*0002*/ 	.short	(.L_21 - .L_20)
.L_20:
        /*0004*/ 	.word	0x00000082


	//----- nvinfo : EIATTR_KPARAM_INFO
	.align		4
.L_21:
        /*0008*/ 	.byte	0x04, 0x17
        /*000a*/ 	.short	(.L_23 - .L_22)
.L_22:
        /*000c*/ 	.word	0x00000000
        /*0010*/ 	.short	0x0000
        /*0012*/ 	.short	0x0070
        /*0014*/ 	.byte	0x00, 0xf0, 0x01, 0x10


	//----- nvinfo : EIATTR_SPARSE_MMA_MASK
	.align		4
.L_23:
        /*0018*/ 	.byte	0x03, 0x50
        /*001a*/ 	.short	0x0000


	//----- nvinfo : EIATTR_MAXREG_COUNT
	.align		4
        /*001c*/ 	.byte	0x03, 0x1b
        /*001e*/ 	.short	0x00a8


	//----- nvinfo : EIATTR_NUM_BARRIERS
	.align		4
        /*0020*/ 	.byte	0x02, 0x4c
        /*0022*/ 	.byte	0x01
	.zero		1


	//----- nvinfo : EIATTR_EXTERNS
	.align		4
        /*0024*/ 	.byte	0x04, 0x0f
        /*0026*/ 	.short	(.L_25 - .L_24)


	//   ....[0]....
	.align		4
.L_24:
        /*0028*/ 	.word	index@(__assertfail)


	//----- nvinfo : EIATTR_ANNOTATIONS
	.align		4
.L_25:
        /*002c*/ 	.byte	0x04, 0x55
        /*002e*/ 	.short	(.L_27 - .L_26)


	//   ....[0]....
.L_26:
        /*0030*/ 	.word	0x00000001
        /*0034*/ 	.byte	0x10, 0x0e, 0x00, 0x00, 0x01, 0x00, 0x00, 0x00, 0xe0, 0x14, 0x00, 0x00, 0x01, 0x00, 0x00, 0x00
        /*0044*/ 	.byte	0xa0, 0x49, 0x00, 0x00, 0x01, 0x00, 0x00, 0x00, 0xa0, 0x57, 0x00, 0x00


	//----- nvinfo : EIATTR_MERCURY_ISA_VERSION
	.align		4
.L_27:
        /*0050*/ 	.byte	0x03, 0x5f
        /*0052*/ 	.short	0x0101


	//----- nvinfo : EIATTR_INT_WARP_WIDE_INSTR_OFFSETS
	.align		4
        /*0054*/ 	.byte	0x04, 0x31
        /*0056*/ 	.short	(.L_29 - .L_28)


	//   ....[0]....
.L_28:
        /*0058*/ 	.word	0x00000550


	//   ....[1]....
        /*005c*/ 	.word	0x00000570


	//   ....[2]....
        /*0060*/ 	.word	0x00000590


	//   ....[3]....
        /*0064*/ 	.word	0x00000650


	//   ....[4]....
        /*0068*/ 	.word	0x00000670


	//   ....[5]....
        /*006c*/ 	.word	0x000006d0


	//   ....[6]....
        /*0070*/ 	.word	0x000007e0


	//   ....[7]....
        /*0074*/ 	.word	0x00000810


	//----- nvinfo : EIATTR_COOP_GROUP_MASK_REGIDS
	.align		4
.L_29:
        /*0078*/ 	.byte	0x04, 0x29
        /*007a*/ 	.short	(.L_31 - .L_30)


	//   ....[0]....
.L_30:
        /*007c*/ 	.word	0xffffffff


	//   ....[1]....
        /*0080*/ 	.word	0xffffffff


	//   ....[2]....
        /*0084*/ 	.word	0xffffffff


	//   ....[3]....
        /*0088*/ 	.word	0xffffffff


	//   ....[4]....
        /*008c*/ 	.word	0xffffffff


	//   ....[5]....
        /*0090*/ 	.word	0xffffffff


	//   ....[6]....
        /*0094*/ 	.word	0xffffffff


	//----- nvinfo : EIATTR_COOP_GROUP_INSTR_OFFSETS
	.align		4
.L_31:
        /*0098*/ 	.byte	0x04, 0x28
        /*009a*/ 	.short	(.L_33 - .L_32)


	//   ....[0]....
.L_32:
        /*009c*/ 	.word	0x00000070


	//   ....[1]....
        /*00a0*/ 	.word	0x00000080


	//   ....[2]....
        /*00a4*/ 	.word	0x00000140


	//   ....[3]....
        /*00a8*/ 	.word	0x00000330


	//   ....[4]....
        /*00ac*/ 	.word	0x00000370


	//   ....[5]....
        /*00b0*/ 	.word	0x000003f0


	//   ....[6]....
        /*00b4*/ 	.word	0x000009c0


	//----- nvinfo : EIATTR_REG_RECONFIG
	.align		4
.L_33:
        /*00b8*/ 	.byte	0x01, 0x54
	.zero		2


	//----- nvinfo : EIATTR_SYSCALL_OFFSETS
	.align		4
        /*00bc*/ 	.byte	0x04, 0x46
        /*00be*/ 	.short	(.L_35 - .L_34)


	//   ....[0]....
.L_34:
        /*00c0*/ 	.word	0x000019d0


	//----- nvinfo : EIATTR_MBARRIER_INSTR_OFFSETS
	.align		4
.L_35:
        /*00c4*/ 	.byte	0x04, 0x39
        /*00c6*/ 	.short	(.L_37 - .L_36)


	//   ....[0]....
.L_36:
        /*00c8*/ 	.word	0x00000240
        /*00cc*/ 	.word	0x000000ff
        /*00d0*/ 	.word	0x00000000
        /*00d4*/ 	.short	0x0100
        /*00d6*/ 	.byte	0x08
	.zero		1


	//   ....[1]....
        /*00d8*/ 	.word	0x00000250
        /*00dc*/ 	.word	0x000000ff
        /*00e0*/ 	.word	0x00000038
        /*00e4*/ 	.short	0x0100
        /*00e6*/ 	.byte	0x08
	.zero		1


	//   ....[2]....
        /*00e8*/ 	.word	0x00000260
        /*00ec*/ 	.word	0x000000ff
        /*00f0*/ 	.word	0x00000008
        /*00f4*/ 	.short	0x0100
        /*00f6*/ 	.byte	0x08
	.zero		1


	//   ....[3]....
        /*00f8*/ 	.word	0x00000270
        /*00fc*/ 	.word	0x000000ff
        /*0100*/ 	.word	0x00000040
        /*0104*/ 	.short	0x0100
        /*0106*/ 	.byte	0x08
	.zero		1


	//   ....[4]....
        /*0108*/ 	.word	0x00000280
        /*010c*/ 	.word	0x000000ff
        /*0110*/ 	.word	0x00000010
        /*0114*/ 	.short	0x0100
        /*0116*/ 	.byte	0x08
	.zero		1


	//   ....[5]....
        /*0118*/ 	.word	0x00000290
        /*011c*/ 	.word	0x000000ff
        /*0120*/ 	.word	0x00000048
        /*0124*/ 	.short	0x0100
        /*0126*/ 	.byte	0x08
	.zero		1


	//   ....[6]....
        /*0128*/ 	.word	0x000002a0
        /*012c*/ 	.word	0x000000ff
        /*0130*/ 	.word	0x00000018
        /*0134*/ 	.short	0x0100
        /*0136*/ 	.byte	0x08
	.zero		1


	//   ....[7]....
        /*0138*/ 	.word	0x000002b0
        /*013c*/ 	.word	0x000000ff
        /*0140*/ 	.word	0x00000050
        /*0144*/ 	.short	0x0100
        /*0146*/ 	.byte	0x08
	.zero		1


	//   ....[8]....
        /*0148*/ 	.word	0x000002c0
        /*014c*/ 	.word	0x000000ff
        /*0150*/ 	.word	0x00000020
        /*0154*/ 	.short	0x0100
        /*0156*/ 	.byte	0x08
	.zero		1


	//   ....[9]....
        /*0158*/ 	.word	0x000002d0
        /*015c*/ 	.word	0x000000ff
        /*0160*/ 	.word	0x00000058
        /*0164*/ 	.short	0x0100
        /*0166*/ 	.byte	0x08
	.zero		1


	//   ....[10]....
        /*0168*/ 	.word	0x000002e0
        /*016c*/ 	.word	0x000000ff
        /*0170*/ 	.word	0x00000028
        /*0174*/ 	.short	0x0100
        /*0176*/ 	.byte	0x08
	.zero		1


	//   ....[11]....
        /*0178*/ 	.word	0x000002f0
        /*017c*/ 	.word	0x000000ff
        /*0180*/ 	.word	0x00000060
        /*0184*/ 	.short	0x0100
        /*0186*/ 	.byte	0x08
	.zero		1


	//   ....[12]....
        /*0188*/ 	.word	0x00000300
        /*018c*/ 	.word	0x000000ff
        /*0190*/ 	.word	0x00000030
        /*0194*/ 	.short	0x0100
        /*0196*/ 	.byte	0x08
	.zero		1


	//   ....[13]....
        /*0198*/ 	.word	0x00000310
        /*019c*/ 	.word	0x000000ff
        /*01a0*/ 	.word	0x00000068
        /*01a4*/ 	.short	0x0100
        /*01a6*/ 	.byte	0x08
	.zero		1


	//   ....[14]....
        /*01a8*/ 	.word	0x00000860
        /*01ac*/ 	.word	0x000000ff
        /*01b0*/ 	.word	0x000000a0
        /*01b4*/ 	.short	0x0100
        /*01b6*/ 	.byte	0x08
	.zero		1


	//   ....[15]....
        /*01b8*/ 	.word	0x000008f0
        /*01bc*/ 	.word	0x000000ff
        /*01c0*/ 	.word	0x000000a8
        /*01c4*/ 	.short	0x0100
        /*01c6*/ 	.byte	0x08
	.zero		1


	//   ....[16]....
        /*01c8*/ 	.word	0x00000940
        /*01cc*/ 	.word	0x000000ff
        /*01d0*/ 	.word	0x00000080
        /*01d4*/ 	.short	0x0100
        /*01d6*/ 	.byte	0x09
	.zero		1


	//   ....[17]....
        /*01d8*/ 	.word	0x00000950
        /*01dc*/ 	.word	0x000000ff
        /*01e0*/ 	.word	0x00000088
        /*01e4*/ 	.short	0x0100
        /*01e6*/ 	.byte	0x09
	.zero		1


	//   ....[18]....
        /*01e8*/ 	.word	0x00000960
        /*01ec*/ 	.word	0x000000ff
        /*01f0*/ 	.word	0x00000090
        /*01f4*/ 	.short	0x0100
        /*01f6*/ 	.byte	0x09
	.zero		1


	//   ....[19]....
        /*01f8*/ 	.word	0x00000970
        /*01fc*/ 	.word	0x000000ff
        /*0200*/ 	.word	0x00000098
        /*0204*/ 	.short	0x0100
        /*0206*/ 	.byte	0x09
	.zero		1


	//   ....[20]....
        /*0208*/ 	.word	0x00001890
        /*020c*/ 	.word	0x000000ff
        /*0210*/ 	.word	0xfffffff8
        /*0214*/ 	.short	0x010a
        /*0216*/ 	.byte	0x2b
	.zero		1


	//   ....[21]....
        /*0218*/ 	.word	0x00001a50
        /*021c*/ 	.word	0x00000003
        /*0220*/ 	.word	0x00000000
        /*0224*/ 	.short	0x010a
        /*0226*/ 	.byte	0x3f
	.zero		1


	//   ....[22]....
        /*0228*/ 	.word	0x00001a90
        /*022c*/ 	.word	0x00000003
        /*0230*/ 	.word	0x00000000
        /*0234*/ 	.short	0x010a
        /*0236*/ 	.byte	0x3f
	.zero		1


	//   ....[23]....
        /*0238*/ 	.word	0x00001f50
        /*023c*/ 	.word	0x000000ff
        /*0240*/ 	.word	0x00000000
        /*0244*/ 	.short	0x010a
        /*0246*/ 	.byte	0x04
	.zero		1


	//   ....[24]....
        /*0248*/ 	.word	0x00001f90
        /*024c*/ 	.word	0x000000ff
        /*0250*/ 	.word	0x00000000
        /*0254*/ 	.short	0x010a
        /*0256*/ 	.byte	0x04
	.zero		1


	//   ....[25]....
        /*0258*/ 	.word	0x000023b0
        /*025c*/ 	.word	0x00000005
        /*0260*/ 	.word	0x00000000
        /*0264*/ 	.short	0x0101
        /*0266*/ 	.byte	0x3f
	.zero		1


	//   ....[26]....
        /*0268*/ 	.word	0x000024c0
        /*026c*/ 	.word	0x00000003
        /*0270*/ 	.word	0x00000000
        /*0274*/ 	.short	0x0101
        /*0276*/ 	.byte	0x30
	.zero		1


	//   ....[27]....
        /*0278*/ 	.word	0x000025f0
        /*027c*/ 	.word	0x00000000
        /*0280*/ 	.word	0x00000000
        /*0284*/ 	.short	0x0101
        /*0286*/ 	.byte	0x3f
	.zero		1


	//   ....[28]....
        /*0288*/ 	.word	0x00002670
        /*028c*/ 	.word	0x000000ff
        /*0290*/ 	.word	0x00000008
        /*0294*/ 	.short	0x010a
        /*0296*/ 	.byte	0x2b
	.zero		1


	//   ....[29]....
        /*0298*/ 	.word	0x000049e0
        /*029c*/ 	.word	0x00000000
        /*02a0*/ 	.word	0x00000000
        /*02a4*/ 	.short	0x0101
        /*02a6*/ 	.byte	0x30
	.zero		1


	//   ....[30]....
        /*02a8*/ 	.word	0x00005400
        /*02ac*/ 	.word	0x0000000b
        /*02b0*/ 	.word	0x00000038
        /*02b4*/ 	.short	0x010a
        /*02b6*/ 	.byte	0x3f
	.zero		1


	//   ....[31]....
        /*02b8*/ 	.word	0x00005900
        /*02bc*/ 	.word	0x00000006
        /*02c0*/ 	.word	0x000000a8
        /*02c4*/ 	.short	0x0101
        /*02c6*/ 	.byte	0x3f
	.zero		1


	//   ....[32]....
        /*02c8*/ 	.word	0x00006010
        /*02cc*/ 	.word	0x00000007
        /*02d0*/ 	.word	0x00000000
        /*02d4*/ 	.short	0x010a
        /*02d6*/ 	.byte	0x3f
	.zero		1


	//   ....[33]....
        /*02d8*/ 	.word	0x00006090
        /*02dc*/ 	.word	0x00000006
        /*02e0*/ 	.word	0x00000000
        /*02e4*/ 	.short	0x010a
        /*02e6*/ 	.byte	0x3f
	.zero		1


	//   ....[34]....
        /*02e8*/ 	.word	0x00006120
        /*02ec*/ 	.word	0x00000007
        /*02f0*/ 	.word	0x00000000
        /*02f4*/ 	.short	0x010a
        /*02f6*/ 	.byte	0x3f
	.zero		1


	//   ....[35]....
        /*02f8*/ 	.word	0x000061b0
        /*02fc*/ 	.word	0x00000006
        /*0300*/ 	.word	0x00000000
        /*0304*/ 	.short	0x010a
        /*0306*/ 	.byte	0x3f
	.zero		1


	//   ....[36]....
        /*0308*/ 	.word	0x00006240
        /*030c*/ 	.word	0x00000007
        /*0310*/ 	.word	0x00000000
        /*0314*/ 	.short	0x010a
        /*0316*/ 	.byte	0x3f
	.zero		1


	//   ....[37]....
        /*0318*/ 	.word	0x000062d0
        /*031c*/ 	.word	0x00000006
        /*0320*/ 	.word	0x00000000
        /*0324*/ 	.short	0x010a
        /*0326*/ 	.byte	0x3f
	.zero		1


	//   ....[38]....
        /*0328*/ 	.word	0x00006360
        /*032c*/ 	.word	0x00000005
        /*0330*/ 	.word	0x00000000
        /*0334*/ 	.short	0x010a
        /*0336*/ 	.byte	0x3f
	.zero		1


	//   ....[39]....
        /*0338*/ 	.word	0x000063d0
        /*033c*/ 	.word	0x00000003
        /*0340*/ 	.word	0xfffffff8
        /*0344*/ 	.short	0x010a
        /*0346*/ 	.byte	0x3f
	.zero		1


	//   ....[40]....
        /*0348*/ 	.word	0x00006420
        /*034c*/ 	.word	0x00000003
        /*0350*/ 	.word	0x00000000
        /*0354*/ 	.short	0x010a
        /*0356*/ 	.byte	0x3f
	.zero		1


	//   ....[41]....
        /*0358*/ 	.word	0x00006480
        /*035c*/ 	.word	0x00000005
        /*0360*/ 	.word	0x00000000
        /*0364*/ 	.short	0x010a
        /*0366*/ 	.byte	0x3f
	.zero		1


	//   ....[42]....
        /*0368*/ 	.word	0x000064e0
        /*036c*/ 	.word	0x00000003
        /*0370*/ 	.word	0x00000008
        /*0374*/ 	.short	0x010a
        /*0376*/ 	.byte	0x3f
	.zero		1


	//   ....[43]....
        /*0378*/ 	.word	0x000065b0
        /*037c*/ 	.word	0x0000000b
        /*0380*/ 	.word	0x00000038
        /*0384*/ 	.short	0x010a
        /*0386*/ 	.byte	0x3f
	.zero		1


	//   ....[44]....
        /*0388*/ 	.word	0x00006680
        /*038c*/ 	.word	0x00000007
        /*0390*/ 	.word	0x00000000
        /*0394*/ 	.short	0x010a
        /*0396*/ 	.byte	0x3f
	.zero		1


	//   ....[45]....
        /*0398*/ 	.word	0x000066d0
        /*039c*/ 	.word	0x00000006
        /*03a0*/ 	.word	0x00000000
        /*03a4*/ 	.short	0x010a
        /*03a6*/ 	.byte	0x3f
	.zero		1


	//   ....[46]....
        /*03a8*/ 	.word	0x00006720
        /*03ac*/ 	.word	0x00000007
        /*03b0*/ 	.word	0x00000000
        /*03b4*/ 	.short	0x010a
        /*03b6*/ 	.byte	0x3f
	.zero		1


	//   ....[47]....
        /*03b8*/ 	.word	0x00006770
        /*03bc*/ 	.word	0x00000006
        /*03c0*/ 	.word	0x00000000
        /*03c4*/ 	.short	0x010a
        /*03c6*/ 	.byte	0x3f
	.zero		1


	//   ....[48]....
        /*03c8*/ 	.word	0x000067c0
        /*03cc*/ 	.word	0x00000007
        /*03d0*/ 	.word	0x00000000
        /*03d4*/ 	.short	0x010a
        /*03d6*/ 	.byte	0x3f
	.zero		1


	//   ....[49]....
        /*03d8*/ 	.word	0x00006810
        /*03dc*/ 	.word	0x00000006
        /*03e0*/ 	.word	0x00000000
        /*03e4*/ 	.short	0x010a
        /*03e6*/ 	.byte	0x3f
	.zero		1


	//----- nvinfo : EIATTR_NUM_MBARRIERS
	.align		4
.L_37:
        /*03e8*/ 	.byte	0x03, 0x38
        /*03ea*/ 	.short	0x0014


	//----- nvinfo : EIATTR_EXIT_INSTR_OFFSETS
	.align		4
        /*03ec*/ 	.byte	0x04, 0x1c
        /*03ee*/ 	.short	(.L_39 - .L_38)


	//   ....[0]....
.L_38:
        /*03f0*/ 	.word	0x00001470


	//   ....[1]....
        /*03f4*/ 	.word	0x000014d0


	//   ....[2]....
        /*03f8*/ 	.word	0x00005020


	//   ....[3]....
        /*03fc*/ 	.word	0x00005050


	//   ....[4]....
        /*0400*/ 	.word	0x000063b0


	//----- nvinfo : EIATTR_MAX_THREADS
	.align		4
.L_39:
        /*0404*/ 	.byte	0x04, 0x05
        /*0406*/ 	.short	(.L_41 - .L_40)
.L_40:
        /*0408*/ 	.word	0x00000180
        /*040c*/ 	.word	0x00000001
        /*0410*/ 	.word	0x00000001


	//----- nvinfo : EIATTR_CRS_STACK_SIZE
	.align		4
.L_41:
        /*0414*/ 	.byte	0x04, 0x1e
        /*0416*/ 	.short	(.L_43 - .L_42)
.L_42:
        /*0418*/ 	.word	0x00000000


	//----- nvinfo : EIATTR_CBANK_PARAM_SIZE
	.align		4
.L_43:
        /*041c*/ 	.byte	0x03, 0x19
        /*041e*/ 	.short	0x0470


	//----- nvinfo : EIATTR_PARAM_CBANK
	.align		4
        /*0420*/ 	.byte	0x04, 0x0a
        /*0422*/ 	.short	(.L_45 - .L_44)
	.align		4
.L_44:
        /*0424*/ 	.word	index@(.nv.constant0._ZN7cutlass13device_kernelINS_4gemm6kernel13GemmUniversalIN4cute5tupleIJiiiiEEENS1_10collective13CollectiveMmaINS1_34MainloopSm90TmaGmmaWarpSpecializedILi7ENS5_IJNS4_1CILi2EEESB_NSA_ILi1EEEEEENS1_32KernelTmaWarpSpecializedPingpongEEENS5_IJNSA_ILi64EEESG_SG_EEENS_10tfloat32_tENS5_IJlSC_lEEESI_SJ_NS4_8TiledMMAINS4_8MMA_AtomIJNS4_4SM904GMMA29MMA_64x64x8_F32TF32TF32_SS_TNILNSN_7ScaleInE1ELSP_1EEEEEENS4_6LayoutINS5_IJSC_SC_SC_EEENS5_IJNSA_ILi0EEESU_SU_EEEEENS5_IJNS4_10UnderscoreESX_SX_EEEEENS4_23SM90_TMA_LOAD_MULTICASTENS4_14ComposedLayoutINS4_7SwizzleILi3ELi4ELi3EEENS4_18smem_ptr_flag_bitsILi32EEENSS_INS5_IJNSA_ILi8EEENSA_ILi32EEEEEENS5_IJS17_SC_EEEEEEEvNS4_8identityES10_S1B_vS1C_EENS_8epilogue10collective6detail29Sm90TmaWarpSpecializedAdapterINS1F_15DefaultEpilogueISI_SJ_SJ_NS1E_6thread17LinearCombinationISI_Li1EffLNS1J_9ScaleType4KindE0ELNS_15FloatRoundStyleE2ESI_EENS1_15EpilogueDefaultEEEEEvvEEEEvNT_6ParamsE)
        /*0428*/ 	.short	0x0210
        /*042a*/ 	.short	0x0470


	//----- nvinfo : EIATTR_SW_WAR
	.align		4
.L_45:
        /*042c*/ 	.byte	0x04, 0x36
        /*042e*/ 	.short	(.L_47 - .L_46)
.L_46:
        /*0430*/ 	.word	0x00000008
.L_47:


//--------------------- .nv.callgraph             --------------------------
	.section	.nv.callgraph,"",@"SHT_CUDA_CALLGRAPH"
	.align	4
	.sectionentsize	8
	.align		4
        /*0000*/ 	.word	0x00000000
	.align		4
        /*0004*/ 	.word	0xffffffff
	.align		4
        /*0008*/ 	.word	index@(_ZN7cutlass13device_kernelINS_4gemm6kernel13GemmUniversalIN4cute5tupleIJiiiiEEENS1_10collective13CollectiveMmaINS1_34MainloopSm90TmaGmmaWarpSpecializedILi7ENS5_IJNS4_1CILi2EEESB_NSA_ILi1EEEEEENS1_32KernelTmaWarpSpecializedPingpongEEENS5_IJNSA_ILi64EEESG_SG_EEENS_10tfloat32_tENS5_IJlSC_lEEESI_SJ_NS4_8TiledMMAINS4_8MMA_AtomIJNS4_4SM904GMMA29MMA_64x64x8_F32TF32TF32_SS_TNILNSN_7ScaleInE1ELSP_1EEEEEENS4_6LayoutINS5_IJSC_SC_SC_EEENS5_IJNSA_ILi0EEESU_SU_EEEEENS5_IJNS4_10UnderscoreESX_SX_EEEEENS4_23SM90_TMA_LOAD_MULTICASTENS4_14ComposedLayoutINS4_7SwizzleILi3ELi4ELi3EEENS4_18smem_ptr_flag_bitsILi32EEENSS_INS5_IJNSA_ILi8EEENSA_ILi32EEEEEENS5_IJS17_SC_EEEEEEEvNS4_8identityES10_S1B_vS1C_EENS_8epilogue10collective6detail29Sm90TmaWarpSpecializedAdapterINS1F_15DefaultEpilogueISI_SJ_SJ_NS1E_6thread17LinearCombinationISI_Li1EffLNS1J_9ScaleType4KindE0ELNS_15FloatRoundStyleE2ESI_EENS1_15EpilogueDefaultEEEEEvvEEEEvNT_6ParamsE)
	.align		4
        /*000c*/ 	.word	index@(__assertfail)
	.align		4
        /*0010*/ 	.word	0x00000000
	.align		4
        /*0014*/ 	.word	0xfffffffe
	.align		4
        /*0018*/ 	.word	0x00000000
	.align		4
        /*001c*/ 	.word	0xfffffffd
	.align		4
        /*0020*/ 	.word	0x00000000
	.align		4
        /*0024*/ 	.word	0xfffffffc


//--------------------- .nv.constant4             --------------------------
	.section	.nv.constant4,"a",@progbits
	.align	8
	.align		8
.nv.constant4:
        /*0000*/ 	.dword	__assertfail
	.align		8
        /*0008*/ 	.dword	__unnamed_1
	.align		8
        /*0010*/ 	.dword	_ZN39_INTERNAL_a3621942_4_k_cu_e2fe0d1d_65114cuda3std3__45__cpo5beginE
	.align		8
        /*0018*/ 	.dword	_ZN39_INTERNAL_a3621942_4_k_cu_e2fe0d1d_65114cuda3std3__45__cpo3endE
	.align		8
        /*0020*/ 	.dword	_ZN39_INTERNAL_a3621942_4_k_cu_e2fe0d1d_65114cuda3std3__45__cpo6cbeginE
	.align		8
        /*0028*/ 	.dword	_ZN39_INTERNAL_a3621942_4_k_cu_e2fe0d1d_65114cuda3std3__45__cpo4cendE
	.align		8
        /*0030*/ 	.dword	_ZN39_INTERNAL_a3621942_4_k_cu_e2fe0d1d_65114cuda3std3__441_GLOBAL__N__a3621942_4_k_cu_e2fe0d1d_65116ignoreE
	.align		8
        /*0038*/ 	.dword	_ZN39_INTERNAL_a3621942_4_k_cu_e2fe0d1d_65114cuda3std3__419piecewise_constructE
	.align		8
        /*0040*/ 	.dword	_ZN39_INTERNAL_a3621942_4_k_cu_e2fe0d1d_65114cuda3std3__48in_placeE
	.align		8
        /*0048*/ 	.dword	_ZN39_INTERNAL_a3621942_4_k_cu_e2fe0d1d_65114cuda3std6ranges3__45__cpo4swapE
	.align		8
        /*0050*/ 	.dword	_ZN39_INTERNAL_a3621942_4_k_cu_e2fe0d1d_65114cuda3std6ranges3__45__cpo9iter_moveE
	.align		8
        /*0058*/ 	.dword	_ZN39_INTERNAL_a3621942_4_k_cu_e2fe0d1d_65114cute7productE
	.align		8
        /*0060*/ 	.dword	_ZN39_INTERNAL_a3621942_4_k_cu_e2fe0d1d_65114cute1_E
	.align		8
        /*0068*/ 	.dword	$str$22
	.align		8
        /*0070*/ 	.dword	$str$23


//--------------------- .text._ZN7cutlass13device_kernelINS_4gemm6kernel13GemmUniversalIN4cute5tupleIJiiiiEEENS1_10collective13CollectiveMmaINS1_34MainloopSm90TmaGmmaWarpSpecializedILi7ENS5_IJNS4_1CILi2EEESB_NSA_ILi1EEEEEENS1_32KernelTmaWarpSpecializedPingpongEEENS5_IJNSA_ILi64EEESG_SG_EEENS_10tfloat32_tENS5_IJlSC_lEEESI_SJ_NS4_8TiledMMAINS4_8MMA_AtomIJNS4_4SM904GMMA29MMA_64x64x8_F32TF32TF32_SS_TNILNSN_7ScaleInE1ELSP_1EEEEEENS4_6LayoutINS5_IJSC_SC_SC_EEENS5_IJNSA_ILi0EEESU_SU_EEEEENS5_IJNS4_10UnderscoreESX_SX_EEEEENS4_23SM90_TMA_LOAD_MULTICASTENS4_14ComposedLayoutINS4_7SwizzleILi3ELi4ELi3EEENS4_18smem_ptr_flag_bitsILi32EEENSS_INS5_IJNSA_ILi8EEENSA_ILi32EEEEEENS5_IJS17_SC_EEEEEEEvNS4_8identityES10_S1B_vS1C_EENS_8epilogue10collective6detail29Sm90TmaWarpSpecializedAdapterINS1F_15DefaultEpilogueISI_SJ_SJ_NS1E_6thread17LinearCombinationISI_Li1EffLNS1J_9ScaleType4KindE0ELNS_15FloatRoundStyleE2ESI_EENS1_15EpilogueDefaultEEEEEvvEEEEvNT_6ParamsE --------------------------
	.section	.text._ZN7cutlass13device_kernelINS_4gemm6kernel13GemmUniversalIN4cute5tupleIJiiiiEEENS1_10collective13CollectiveMmaINS1_34MainloopSm90TmaGmmaWarpSpecializedILi7ENS5_IJNS4_1CILi2EEESB_NSA_ILi1EEEEEENS1_32KernelTmaWarpSpecializedPingpongEEENS5_IJNSA_ILi64EEESG_SG_EEENS_10tfloat32_tENS5_IJlSC_lEEESI_SJ_NS4_8TiledMMAINS4_8MMA_AtomIJNS4_4SM904GMMA29MMA_64x64x8_F32TF32TF32_SS_TNILNSN_7ScaleInE1ELSP_1EEEEEENS4_6LayoutINS5_IJSC_SC_SC_EEENS5_IJNSA_ILi0EEESU_SU_EEEEENS5_IJNS4_10UnderscoreESX_SX_EEEEENS4_23SM90_TMA_LOAD_MULTICASTENS4_14ComposedLayoutINS4_7SwizzleILi3ELi4ELi3EEENS4_18smem_ptr_flag_bitsILi32EEENSS_INS5_IJNSA_ILi8EEENSA_ILi32EEEEEENS5_IJS17_SC_EEEEEEEvNS4_8identityES10_S1B_vS1C_EENS_8epilogue10collective6detail29Sm90TmaWarpSpecializedAdapterINS1F_15DefaultEpilogueISI_SJ_SJ_NS1E_6thread17LinearCombinationISI_Li1EffLNS1J_9ScaleType4KindE0ELNS_15FloatRoundStyleE2ESI_EENS1_15EpilogueDefaultEEEEEvvEEEEvNT_6ParamsE,"ax",@progbits
	.align	128
.text._ZN7cutlass13device_kernelINS_4gemm6kernel13GemmUniversalIN4cute5tupleIJiiiiEEENS1_10collective13CollectiveMmaINS1_34MainloopSm90TmaGmmaWarpSpecializedILi7ENS5_IJNS4_1CILi2EEESB_NSA_ILi1EEEEEENS1_32KernelTmaWarpSpecializedPingpongEEENS5_IJNSA_ILi64EEESG_SG_EEENS_10tfloat32_tENS5_IJlSC_lEEESI_SJ_NS4_8TiledMMAINS4_8MMA_AtomIJNS4_4SM904GMMA29MMA_64x64x8_F32TF32TF32_SS_TNILNSN_7ScaleInE1ELSP_1EEEEEENS4_6LayoutINS5_IJSC_SC_SC_EEENS5_IJNSA_ILi0EEESU_SU_EEEEENS5_IJNS4_10UnderscoreESX_SX_EEEEENS4_23SM90_TMA_LOAD_MULTICASTENS4_14ComposedLayoutINS4_7SwizzleILi3ELi4ELi3EEENS4_18smem_ptr_flag_bitsILi32EEENSS_INS5_IJNSA_ILi8EEENSA_ILi32EEEEEENS5_IJS17_SC_EEEEEEEvNS4_8identityES10_S1B_vS1C_EENS_8epilogue10collective6detail29Sm90TmaWarpSpecializedAdapterINS1F_15DefaultEpilogueISI_SJ_SJ_NS1E_6thread17LinearCombinationISI_Li1EffLNS1J_9ScaleType4KindE0ELNS_15FloatRoundStyleE2ESI_EENS1_15EpilogueDefaultEEEEEvvEEEEvNT_6ParamsE:
        .type           _ZN7cutlass13device_kernelINS_4gemm6kernel13GemmUniversalIN4cute5tupleIJiiiiEEENS1_10collective13CollectiveMmaINS1_34MainloopSm90TmaGmmaWarpSpecializedILi7ENS5_IJNS4_1CILi2EEESB_NSA_ILi1EEEEEENS1_32KernelTmaWarpSpecializedPingpongEEENS5_IJNSA_ILi64EEESG_SG_EEENS_10tfloat32_tENS5_IJlSC_lEEESI_SJ_NS4_8TiledMMAINS4_8MMA_AtomIJNS4_4SM904GMMA29MMA_64x64x8_F32TF32TF32_SS_TNILNSN_7ScaleInE1ELSP_1EEEEEENS4_6LayoutINS5_IJSC_SC_SC_EEENS5_IJNSA_ILi0EEESU_SU_EEEEENS5_IJNS4_10UnderscoreESX_SX_EEEEENS4_23SM90_TMA_LOAD_MULTICASTENS4_14ComposedLayoutINS4_7SwizzleILi3ELi4ELi3EEENS4_18smem_ptr_flag_bitsILi32EEENSS_INS5_IJNSA_ILi8EEENSA_ILi32EEEEEENS5_IJS17_SC_EEEEEEEvNS4_8identityES10_S1B_vS1C_EENS_8epilogue10collective6detail29Sm90TmaWarpSpecializedAdapterINS1F_15DefaultEpilogueISI_SJ_SJ_NS1E_6thread17LinearCombinationISI_Li1EffLNS1J_9ScaleType4KindE0ELNS_15FloatRoundStyleE2ESI_EENS1_15EpilogueDefaultEEEEEvvEEEEvNT_6ParamsE,@function
        .size           _ZN7cutlass13device_kernelINS_4gemm6kernel13GemmUniversalIN4cute5tupleIJiiiiEEENS1_10collective13CollectiveMmaINS1_34MainloopSm90TmaGmmaWarpSpecializedILi7ENS5_IJNS4_1CILi2EEESB_NSA_ILi1EEEEEENS1_32KernelTmaWarpSpecializedPingpongEEENS5_IJNSA_ILi64EEESG_SG_EEENS_10tfloat32_tENS5_IJlSC_lEEESI_SJ_NS4_8TiledMMAINS4_8MMA_AtomIJNS4_4SM904GMMA29MMA_64x64x8_F32TF32TF32_SS_TNILNSN_7ScaleInE1ELSP_1EEEEEENS4_6LayoutINS5_IJSC_SC_SC_EEENS5_IJNSA_ILi0EEESU_SU_EEEEENS5_IJNS4_10UnderscoreESX_SX_EEEEENS4_23SM90_TMA_LOAD_MULTICASTENS4_14ComposedLayoutINS4_7SwizzleILi3ELi4ELi3EEENS4_18smem_ptr_flag_bitsILi32EEENSS_INS5_IJNSA_ILi8EEENSA_ILi32EEEEEENS5_IJS17_SC_EEEEEEEvNS4_8identityES10_S1B_vS1C_EENS_8epilogue10collective6detail29Sm90TmaWarpSpecializedAdapterINS1F_15DefaultEpilogueISI_SJ_SJ_NS1E_6thread17LinearCombinationISI_Li1EffLNS1J_9ScaleType4KindE0ELNS_15FloatRoundStyleE2ESI_EENS1_15EpilogueDefaultEEEEEvvEEEEvNT_6ParamsE,(.L_x_145 - _ZN7cutlass13device_kernelINS_4gemm6kernel13GemmUniversalIN4cute5tupleIJiiiiEEENS1_10collective13CollectiveMmaINS1_34MainloopSm90TmaGmmaWarpSpecializedILi7ENS5_IJNS4_1CILi2EEESB_NSA_ILi1EEEEEENS1_32KernelTmaWarpSpecializedPingpongEEENS5_IJNSA_ILi64EEESG_SG_EEENS_10tfloat32_tENS5_IJlSC_lEEESI_SJ_NS4_8TiledMMAINS4_8MMA_AtomIJNS4_4SM904GMMA29MMA_64x64x8_F32TF32TF32_SS_TNILNSN_7ScaleInE1ELSP_1EEEEEENS4_6LayoutINS5_IJSC_SC_SC_EEENS5_IJNSA_ILi0EEESU_SU_EEEEENS5_IJNS4_10UnderscoreESX_SX_EEEEENS4_23SM90_TMA_LOAD_MULTICASTENS4_14ComposedLayoutINS4_7SwizzleILi3ELi4ELi3EEENS4_18smem_ptr_flag_bitsILi32EEENSS_INS5_IJNSA_ILi8EEENSA_ILi32EEEEEENS5_IJS17_SC_EEEEEEEvNS4_8identityES10_S1B_vS1C_EENS_8epilogue10collective6detail29Sm90TmaWarpSpecializedAdapterINS1F_15DefaultEpilogueISI_SJ_SJ_NS1E_6thread17LinearCombinationISI_Li1EffLNS1J_9ScaleType4KindE0ELNS_15FloatRoundStyleE2ESI_EENS1_15EpilogueDefaultEEEEEvvEEEEvNT_6ParamsE)
        .other          _ZN7cutlass13device_kernelINS_4gemm6kernel13GemmUniversalIN4cute5tupleIJiiiiEEENS1_10collective13CollectiveMmaINS1_34MainloopSm90TmaGmmaWarpSpecializedILi7ENS5_IJNS4_1CILi2EEESB_NSA_ILi1EEEEEENS1_32KernelTmaWarpSpecializedPingpongEEENS5_IJNSA_ILi64EEESG_SG_EEENS_10tfloat32_tENS5_IJlSC_lEEESI_SJ_NS4_8TiledMMAINS4_8MMA_AtomIJNS4_4SM904GMMA29MMA_64x64x8_F32TF32TF32_SS_TNILNSN_7ScaleInE1ELSP_1EEEEEENS4_6LayoutINS5_IJSC_SC_SC_EEENS5_IJNSA_ILi0EEESU_SU_EEEEENS5_IJNS4_10UnderscoreESX_SX_EEEEENS4_23SM90_TMA_LOAD_MULTICASTENS4_14ComposedLayoutINS4_7SwizzleILi3ELi4ELi3EEENS4_18smem_ptr_flag_bitsILi32EEENSS_INS5_IJNSA_ILi8EEENSA_ILi32EEEEEENS5_IJS17_SC_EEEEEEEvNS4_8identityES10_S1B_vS1C_EENS_8epilogue10collective6detail29Sm90TmaWarpSpecializedAdapterINS1F_15DefaultEpilogueISI_SJ_SJ_NS1E_6thread17LinearCombinationISI_Li1EffLNS1J_9ScaleType4KindE0ELNS_15FloatRoundStyleE2ESI_EENS1_15EpilogueDefaultEEEEEvvEEEEvNT_6ParamsE,@"STO_CUDA_ENTRY STV_DEFAULT"
_ZN7cutlass13device_kernelINS_4gemm6kernel13GemmUniversalIN4cute5tupleIJiiiiEEENS1_10collective13CollectiveMmaINS1_34MainloopSm90TmaGmmaWarpSpecializedILi7ENS5_IJNS4_1CILi2EEESB_NSA_ILi1EEEEEENS1_32KernelTmaWarpSpecializedPingpongEEENS5_IJNSA_ILi64EEESG_SG_EEENS_10tfloat32_tENS5_IJlSC_lEEESI_SJ_NS4_8TiledMMAINS4_8MMA_AtomIJNS4_4SM904GMMA29MMA_64x64x8_F32TF32TF32_SS_TNILNSN_7ScaleInE1ELSP_1EEEEEENS4_6LayoutINS5_IJSC_SC_SC_EEENS5_IJNSA_ILi0EEESU_SU_EEEEENS5_IJNS4_10UnderscoreESX_SX_EEEEENS4_23SM90_TMA_LOAD_MULTICASTENS4_14ComposedLayoutINS4_7SwizzleILi3ELi4ELi3EEENS4_18smem_ptr_flag_bitsILi32EEENSS_INS5_IJNSA_ILi8EEENSA_ILi32EEEEEENS5_IJS17_SC_EEEEEEEvNS4_8identityES10_S1B_vS1C_EENS_8epilogue10collective6detail29Sm90TmaWarpSpecializedAdapterINS1F_15DefaultEpilogueISI_SJ_SJ_NS1E_6thread17LinearCombinationISI_Li1EffLNS1J_9ScaleType4KindE0ELNS_15FloatRoundStyleE2ESI_EENS1_15EpilogueDefaultEEEEEvvEEEEvNT_6ParamsE:
[----:B------:R-:W0:Y:S02]  /*0000*/  LDC R1, c[0x0][0x28] ;  /* 0x00000a00ff017b82 */ /* 0x000e240000000800 */
[----:B0-----:R-:W-:Y:S01]  /*0010*/  VIADD R1, R1, 0xfffffff8 ;  /* 0xfffffff801017836 */ /* 0x001fe20000000000 */
[----:B------:R-:W0:Y:S01]  /*0020*/  S2R R4, SR_TID.X ;  /* 0x0000000000047919 */ /* 0x000e220000002100 */
[----:B------:R-:W-:Y:S01]  /*0030*/  ELECT P0, URZ, PT ;  /* 0x00000000003f782f */ /* 0x000fe20003800000 */
[----:B------:R-:W-:Y:S01]  /*0040*/  BSSY B0, `(.L_x_0) ;  /* 0x000000f000007945 */ /* 0x000fe20003800000 */
[--C-:B0-----:R-:W-:Y:S02]  /*0050*/  SHF.R.U32.HI R0, RZ, 0x5, R4.reuse ;  /* 0x00000005ff007819 */ /* 0x101fe40000011604 */
[----:B------:R-:W-:-:S03]  /*0060*/  SHF.R.U32.HI R7, RZ, 0x7, R4 ;  /* 0x00000007ff077819 */ /* 0x000fc60000011604 */
[----:B------:R-:W0:Y:S04]  /*0070*/  SHFL.IDX PT, R2, R0, RZ, 0x1f ;  /* 0x00001fff00027589 */ /* 0x000e2800000e0000 */
[----:B------:R1:W2:Y:S01]  /*0080*/  SHFL.IDX PT, R10, R7, RZ, 0x1f ;  /* 0x00001fff070a7589 */ /* 0x0002a200000e0000 */
[----:B0-----:R-:W-:-:S13]  /*0090*/  ISETP.NE.OR P0, PT, R2, RZ, !P0 ;  /* 0x000000ff0200720c */ /* 0x001fda0004705670 */
[----:B-12---:R-:W-:Y:S05]  /*00a0*/  @P0 BRA `(.L_x_1) ;  /* 0x0000000000200947 */ /* 0x006fea0003800000 */
[----:B------:R-:W-:Y:S02]  /*00b0*/  ULDC.64 UR4, c[0x0][0x198] ;  /* 0x0000660000047ab9 */ /* 0x000fe40000000a00 */
[----:B------:R-:W-:Y:S02]  /*00c0*/  UIADD3 UR6, UP0, UR4, 0xf0, URZ ;  /* 0x000000f004067890 */ /* 0x000fe4000ff1e03f */
[----:B------:R-:W-:Y:S02]  /*00d0*/  UIADD3 UR4, UP1, UR4, 0x1f0, URZ ;  /* 0x000001f004047890 */ /* 0x000fe4000ff3e03f */
[----:B------:R-:W-:Y:S02]  /*00e0*/  UIADD3.X UR7, URZ, UR5, URZ, UP0, !UPT ;  /* 0x000000053f077290 */ /* 0x000fe400087fe43f */
[----:B------:R-:W-:-:S07]  /*00f0*/  UIADD3.X UR5, URZ, UR5, URZ, UP1, !UPT ;  /* 0x000000053f057290 */ /* 0x000fce0008ffe43f */
[----:B------:R0:W-:Y:S02]  /*0100*/  UTMACCTL.PF [UR6] ;  /* 0x00000000060079b9 */ /* 0x0001e40008040000 */
[----:B------:R0:W-:Y:S02]  /*0110*/  UTMACCTL.PF [UR4] ;  /* 0x00000000040079b9 */ /* 0x0001e40008040000 */
[----:B0-----:R-:W-:Y:S01]  /*0120*/  NOP ;  /* 0x0000000000007918 */ /* 0x001fe20000000000 */
.L_x_1:
[----:B------:R-:W-:Y:S05]  /*0130*/  BSYNC B0 ;  /* 0x0000000000007941 */ /* 0x000fea0003800000 */
.L_x_0:
[----:B------:R-:W0:Y:S02]  /*0140*/  SHFL.IDX PT, R9, R0, RZ, 0x1f ;  /* 0x00001fff00097589 */ /* 0x000e2400000e0000 */
[----:B0-----:R-:W-:-:S13]  /*0150*/  ISETP.NE.AND P0, PT, R9, RZ, PT ;  /* 0x000000ff0900720c */ /* 0x001fda0003f05270 */
[----:B------:R-:W-:Y:S05]  /*0160*/  @P0 BRA `(.L_x_2) ;  /* 0x0000000000700947 */ /* 0x000fea0003800000 */
[----:B------:R-:W0:Y:S01]  /*0170*/  S2UR UR8, SR_CgaCtaId ;  /* 0x00000000000879c3 */ /* 0x000e220000008800 */
[----:B------:R-:W-:Y:S01]  /*0180*/  UMOV UR4, 0x400 ;  /* 0x0000040000047882 */ /* 0x000fe20000000000 */
[----:B------:R-:W-:Y:S01]  /*0190*/  UMOV UR5, 0x1 ;  /* 0x0000000100057882 */ /* 0x000fe20000000000 */
[----:B------:R-:W-:Y:S01]  /*01a0*/  UMOV UR6, 0x3 ;  /* 0x0000000300067882 */ /* 0x000fe20000000000 */
[----:B------:R-:W-:Y:S01]  /*01b0*/  ELECT P0, URZ, PT ;  /* 0x00000000003f782f */ /* 0x000fe20003800000 */
[----:B------:R-:W-:-:S04]  /*01c0*/  UIADD3 UR6, -UR6, 0x100000, URZ ;  /* 0x0010000006067890 */ /* 0x000fc8000fffe13f */
[----:B------:R-:W-:Y:S02]  /*01d0*/  USHF.L.U32 UR7, UR6, 0xb, URZ ;  /* 0x0000000b06077899 */ /* 0x000fe4000800063f */
[----:B------:R-:W-:Y:S02]  /*01e0*/  USHF.L.U32 UR6, UR6, 0x1, URZ ;  /* 0x0000000106067899 */ /* 0x000fe4000800063f */
[----:B0-----:R-:W-:Y:S02]  /*01f0*/  ULEA UR8, UR8, UR4, 0x18 ;  /* 0x0000000408087291 */ /* 0x001fe4000f8ec03f */
[----:B------:R-:W-:-:S04]  /*0200*/  UIADD3 UR4, -UR5, 0x100000, URZ ;  /* 0x0010000005047890 */ /* 0x000fc8000fffe13f */
[----:B------:R-:W-:Y:S02]  /*0210*/  USHF.L.U32 UR5, UR4, 0xb, URZ ;  /* 0x0000000b04057899 */ /* 0x000fe4000800063f */
[----:B------:R-:W-:Y:S01]  /*0220*/  USHF.L.U32 UR4, UR4, 0x1, URZ ;  /* 0x0000000104047899 */ /* 0x000fe2000800063f */
[----:B------:R-:W0:Y:S11]  /*0230*/  FENCE.VIEW.ASYNC.S ;  /* 0x00000000000073c6 */ /* 0x000e360000000000 */
[----:B0-----:R0:W1:Y:S01]  /*0240*/  SYNCS.EXCH.64 URZ, [UR8], UR4 ;  /* 0x00000004083f75b2 */ /* 0x0010620008000100 */
[----:B------:R0:W2:Y:S01]  /*0250*/  SYNCS.EXCH.64 URZ, [UR8+0x38], UR6 ;  /* 0x00003806083f75b2 */ /* 0x0000a20008000100 */
[----:B------:R0:W3:Y:S01]  /*0260*/  SYNCS.EXCH.64 URZ, [UR8+0x8], UR4 ;  /* 0x00000804083f75b2 */ /* 0x0000e20008000100 */
[----:B------:R0:W4:Y:S01]  /*0270*/  SYNCS.EXCH.64 URZ, [UR8+0x40], UR6 ;  /* 0x00004006083f75b2 */ /* 0x0001220008000100 */
[----:B------:R0:W0:Y:S01]  /*0280*/  SYNCS.EXCH.64 URZ, [UR8+0x10], UR4 ;  /* 0x00001004083f75b2 */ /* 0x0000220008000100 */
        /* <DEDUP_REMOVED lines=9> */
[----:B------:R-:W-:Y:S01]  /*0320*/  NOP ;  /* 0x0000000000007918 */ /* 0x000fe20000000000 */
.L_x_2:
[----:B------:R-:W5:Y:S01]  /*0330*/  SHFL.IDX PT, R12, R0, RZ, 0x1f ;  /* 0x00001fff000c7589 */ /* 0x000f6200000e0000 */
[----:B------:R-:W1:Y:S01]  /*0340*/  S2UR UR12, SR_CTAID.X ;  /* 0x00000000000c79c3 */ /* 0x000e620000002500 */
[----:B------:R-:W-:Y:S02]  /*0350*/  SHF.R.S32.HI R3, RZ, 0x1f, R4 ;  /* 0x0000001fff037819 */ /* 0x000fe40000011404 */
[----:B------:R-:W-:Y:S01]  /*0360*/  ELECT P0, URZ, PT ;  /* 0x00000000003f782f */ /* 0x000fe20003800000 */
[----:B------:R-:W2:Y:S01]  /*0370*/  SHFL.IDX PT, R11, R0, RZ, 0x1f ;  /* 0x00001fff000b7589 */ /* 0x000ea200000e0000 */
[----:B0-----:R-:W-:Y:S01]  /*0380*/  ULDC UR4, c[0x0][0x150] ;  /* 0x0000540000047ab9 */ /* 0x001fe20000000800 */
[----:B------:R-:W-:Y:S02]  /*0390*/  LEA.HI R3, R3, R4, RZ, 0x7 ;  /* 0x0000000403037211 */ /* 0x000fe400078f38ff */
[----:B------:R-:W-:Y:S01]  /*03a0*/  ELECT P1, URZ, PT ;  /* 0x00000000003f782f */ /* 0x000fe20003820000 */
[----:B------:R-:W0:Y:S01]  /*03b0*/  S2R R6, SR_CTAID.Y ;  /* 0x0000000000067919 */ /* 0x000e220000002600 */
[----:B------:R-:W3:Y:S01]  /*03c0*/  LDC R14, c[0x0][0x144] ;  /* 0x00005100ff0e7b82 */ /* 0x000ee20000000800 */
[----:B------:R-:W-:Y:S01]  /*03d0*/  LOP3.LUT R3, R3, 0xffffff80, RZ, 0xc0, !PT ;  /* 0xffffff8003037812 */ /* 0x000fe200078ec0ff */
[----:B------:R-:W-:Y:S01]  /*03e0*/  UMOV UR11, 0x80 ;  /* 0x00000080000b7882 */ /* 0x000fe20000000000 */
[----:B------:R-:W4:Y:S01]  /*03f0*/  SHFL.IDX PT, R16, R7, RZ, 0x1f ;  /* 0x00001fff07107589 */ /* 0x000f2200000e0000 */
[----:B------:R-:W-:Y:S01]  /*0400*/  NOP ;  /* 0x0000000000007918 */ /* 0x000fe20000000000 */
[----:B------:R-:W-:Y:S01]  /*0410*/  NOP ;  /* 0x0000000000007918 */ /* 0x000fe20000000000 */
[----:B------:R-:W-:Y:S01]  /*0420*/  IMAD.IADD R5, R4, 0x1, -R3 ;  /* 0x0000000104057824 */ /* 0x000fe200078e0a03 */
[C---:B------:R-:W-:Y:S01]  /*0430*/  ISETP.NE.AND P4, PT, R10.reuse, RZ, PT ;  /* 0x000000ff0a00720c */ /* 0x040fe20003f85270 */
[----:B------:R-:W4:Y:S01]  /*0440*/  LDC R15, c[0x0][0x140] ;  /* 0x00005000ff0f7b82 */ /* 0x000f220000000800 */
[----:B------:R-:W-:-:S02]  /*0450*/  VIADD R36, R10, 0xffffffff ;  /* 0xffffffff0a247836 */ /* 0x000fc40000000000 */
[----:B------:R-:W-:Y:S01]  /*0460*/  SHF.R.S32.HI R8, RZ, 0x1f, R5 ;  /* 0x0000001fff087819 */ /* 0x000fe20000011405 */
[----:B------:R-:W-:Y:S02]  /*0470*/  IMAD.MOV.U32 R57, RZ, RZ, 0x1 ;  /* 0x00000001ff397424 */ /* 0x000fe400078e00ff */
[----:B------:R-:W-:Y:S02]  /*0480*/  ISETP.GE.U32.AND P6, PT, R36, 0x2, PT ;  /* 0x000000022400780c */ /* 0x000fe40003fc6070 */
[----:B-----5:R-:W-:Y:S01]  /*0490*/  ISETP.NE.OR P0, PT, R12, RZ, !P0 ;  /* 0x000000ff0c00720c */ /* 0x020fe20004705670 */
[----:B------:R-:W5:Y:S01]  /*04a0*/  LDC R25, c[0x0][0x148] ;  /* 0x00005200ff197b82 */ /* 0x000f620000000800 */
[----:B-1----:R-:W-:Y:S02]  /*04b0*/  I2FP.F32.U32 R12, UR12 ;  /* 0x0000000c000c7c45 */ /* 0x002fe40008201000 */
[----:B------:R-:W-:Y:S02]  /*04c0*/  LEA.HI R3, R8, R5, RZ, 0x3 ;  /* 0x0000000508037211 */ /* 0x000fe400078f18ff */
[----:B--2---:R-:W-:Y:S01]  /*04d0*/  ISETP.NE.OR P1, PT, R11, RZ, !P1 ;  /* 0x000000ff0b00720c */ /* 0x004fe20004f25670 */
[----:B------:R-:W-:Y:S01]  /*04e0*/  FMUL R13, R12, UR4 ;  /* 0x000000040c0d7c20 */ /* 0x000fe20008400000 */
[--C-:B------:R-:W-:Y:S01]  /*04f0*/  SHF.R.S32.HI R0, RZ, 0x3, R3.reuse ;  /* 0x00000003ff007819 */ /* 0x100fe20000011403 */
[----:B------:R-:W-:Y:S01]  /*0500*/  ULDC UR4, c[0x0][0x154] ;  /* 0x0000550000047ab9 */ /* 0x000fe20000000800 */
[----:B------:R-:W-:-:S02]  /*0510*/  SHF.R.S32.HI R3, RZ, 0x1f, R3 ;  /* 0x0000001fff037819 */ /* 0x000fc40000011403 */
[----:B------:R-:W-:Y:S01]  /*0520*/  SHF.R.S32.HI R12, RZ, 0x1f, R9 ;  /* 0x0000001fff0c7819 */ /* 0x000fe20000011409 */
[----:B------:R-:W1:Y:S01]  /*0530*/  F2I.U32.TRUNC.NTZ R13, R13 ;  /* 0x0000000d000d7305 */ /* 0x000e62000020f000 */
[----:B------:R-:W-:Y:S01]  /*0540*/  LEA.HI R11, R3, R0, RZ, 0x2 ;  /* 0x00000000030b7211 */ /* 0x000fe200078f10ff */
[----:B------:R-:W-:Y:S01]  /*0550*/  VOTEU.ALL UP1, P0 ;  /* 0x00000000003f7886 */ /* 0x000fe20000020000 */
[----:B------:R-:W-:Y:S01]  /*0560*/  LEA.HI R12, R12, R9, RZ, 0x2 ;  /* 0x000000090c0c7211 */ /* 0x000fe200078f10ff */
[----:B------:R-:W-:Y:S01]  /*0570*/  VOTEU.ALL UP0, P0 ;  /* 0x00000000003f7886 */ /* 0x000fe20000000000 */
[----:B------:R-:W-:Y:S01]  /*0580*/  SHF.R.S32.HI R3, RZ, 0x1f, R2 ;  /* 0x0000001fff037819 */ /* 0x000fe20000011402 */
[----:B------:R-:W-:Y:S01]  /*0590*/  VOTEU.ALL UP2, P1 ;  /* 0x00000000003f7886 */ /* 0x000fe20000840000 */
[----:B------:R-:W-:Y:S01]  /*05a0*/  LOP3.LUT R11, R11, 0xfffffffc, RZ, 0xc0, !PT ;  /* 0xfffffffc0b0b7812 */ /* 0x000fe200078ec0ff */
[----:B------:R-:W2:Y:S01]  /*05b0*/  @!UP1 S2UR UR7, SR_CgaCtaId ;  /* 0x00000000000799c3 */ /* 0x000ea20000008800 */
[----:B------:R-:W-:Y:S01]  /*05c0*/  LOP3.LUT R12, R12, 0x3ffffffc, RZ, 0xc0, !PT ;  /* 0x3ffffffc0c0c7812 */ /* 0x000fe200078ec0ff */
[----:B------:R-:W-:Y:S01]  /*05d0*/  @!UP1 UMOV UR6, 0x400 ;  /* 0x0000040000069882 */ /* 0x000fe20000000000 */
[----:B------:R-:W-:Y:S01]  /*05e0*/  LEA.HI R3, R3, R2, RZ, 0x2 ;  /* 0x0000000203037211 */ /* 0x000fe200078f10ff */
[----:B------:R-:W-:Y:S01]  /*05f0*/  IMAD.IADD R11, R0, 0x1, -R11 ;  /* 0x00000001000b7824 */ /* 0x000fe200078e0a0b */
[----:B------:R-:W-:Y:S01]  /*0600*/  @!UP2 UMOV UR9, 0x400 ;  /* 0x000004000009a882 */ /* 0x000fe20000000000 */
[----:B------:R-:W-:Y:S01]  /*0610*/  IMAD.IADD R12, R9, 0x1, -R12 ;  /* 0x00000001090c7824 */ /* 0x000fe200078e0a0c */
[----:B------:R-:W-:Y:S01]  /*0620*/  LOP3.LUT R3, R3, 0xfffffffc, RZ, 0xc0, !PT ;  /* 0xfffffffc03037812 */ /* 0x000fe200078ec0ff */
[----:B------:R-:W5:Y:S01]  /*0630*/  @!UP2 S2UR UR10, SR_CgaCtaId ;  /* 0x00000000000aa9c3 */ /* 0x000f620000008800 */
[----:B-1----:R-:W-:Y:S01]  /*0640*/  IMAD.MOV R13, RZ, RZ, -R13 ;  /* 0x000000ffff0d7224 */ /* 0x002fe200078e0a0d */
[----:B------:R-:W-:Y:S01]  /*0650*/  VOTEU.ALL UP3, P1 ;  /* 0x00000000003f7886 */ /* 0x000fe20000860000 */
[----:B------:R-:W-:Y:S01]  /*0660*/  IMAD R11, R12, 0x4, R11 ;  /* 0x000000040c0b7824 */ /* 0x000fe200078e020b */
[----:B------:R-:W-:Y:S01]  /*0670*/  VOTEU.ALL UP4, P1 ;  /* 0x00000000003f7886 */ /* 0x000fe20000880000 */
[----:B------:R-:W-:Y:S01]  /*0680*/  IMAD.IADD R9, R2, 0x1, -R3 ;  /* 0x0000000102097824 */ /* 0x000fe200078e0a03 */
[----:B0-----:R-:W-:Y:S01]  /*0690*/  I2FP.F32.U32 R2, R6 ;  /* 0x0000000600027245 */ /* 0x001fe20000201000 */
[----:B---3--:R-:W-:Y:S01]  /*06a0*/  IMAD R21, R14, R13, UR12 ;  /* 0x0000000c0e157e24 */ /* 0x008fe2000f8e020d */
[C---:B------:R-:W-:Y:S01]  /*06b0*/  LEA.HI R0, R11.reuse, R11, RZ, 0x1 ;  /* 0x0000000b0b007211 */ /* 0x040fe200078f08ff */
[C---:B------:R-:W-:Y:S01]  /*06c0*/  IMAD.SHL.U32 R56, R11.reuse, 0x4, RZ ;  /* 0x000000040b387824 */ /* 0x040fe200078e00ff */
[----:B------:R-:W-:Y:S01]  /*06d0*/  VOTEU.ALL UP5, P1 ;  /* 0x00000000003f7886 */ /* 0x000fe200008a0000 */
[----:B------:R-:W-:Y:S01]  /*06e0*/  FMUL R2, R2, UR4 ;  /* 0x0000000402027c20 */ /* 0x000fe20008400000 */
[----:B------:R-:W-:Y:S01]  /*06f0*/  LOP3.LUT R0, R0, 0xfffffffe, RZ, 0xc0, !PT ;  /* 0xfffffffe00007812 */ /* 0x000fe200078ec0ff */
[----:B------:R-:W-:Y:S01]  /*0700*/  UMOV UR4, 0x20 ;  /* 0x0000002000047882 */ /* 0x000fe20000000000 */
[----:B------:R-:W-:Y:S01]  /*0710*/  LOP3.LUT R56, R11, 0xc, R56, 0x78, !PT ;  /* 0x0000000c0b387812 */ /* 0x000fe200078e7838 */
[----:B------:R-:W-:-:S04]  /*0720*/  @!UP1 UIADD3 UR4, -UR4, 0x100000, URZ ;  /* 0x0010000004049890 */ /* 0x000fc8000fffe13f */
[----:B------:R-:W-:Y:S02]  /*0730*/  @!UP1 USHF.L.U32 UR5, UR4, 0xb, URZ ;  /* 0x0000000b04059899 */ /* 0x000fe4000800063f */
[----:B------:R-:W-:Y:S01]  /*0740*/  @!UP1 USHF.L.U32 UR4, UR4, 0x1, URZ ;  /* 0x0000000104049899 */ /* 0x000fe2000800063f */
[----:B----4-:R-:W-:Y:S01]  /*0750*/  ISETP.EQ.U32.AND P2, PT, R15, 0x1, PT ;  /* 0x000000010f00780c */ /* 0x010fe20003f42070 */
[----:B------:R-:W-:Y:S01]  /*0760*/  IMAD.IADD R0, R11, 0x1, -R0 ;  /* 0x000000010b007824 */ /* 0x000fe200078e0a00 */
[----:B------:R-:W0:Y:S01]  /*0770*/  F2I.U32.TRUNC.NTZ R2, R2 ;  /* 0x0000000200027305 */ /* 0x000e22000020f000 */
[----:B--2---:R-:W-:Y:S01]  /*0780*/  @!UP1 ULEA UR8, UR7, UR6, 0x18 ;  /* 0x0000000607089291 */ /* 0x004fe2000f8ec03f */
[----:B------:R-:W-:Y:S01]  /*0790*/  R2UR UR43, R16 ;  /* 0x00000000102b72ca */ /* 0x000fe200000e0000 */
[----:B------:R-:W-:-:S04]  /*07a0*/  @!UP2 UIADD3 UR6, -UR11, 0x100000, URZ ;  /* 0x001000000b06a890 */ /* 0x000fc8000fffe13f */
[----:B------:R-:W-:Y:S02]  /*07b0*/  @!UP2 USHF.L.U32 UR7, UR6, 0xb, URZ ;  /* 0x0000000b0607a899 */ /* 0x000fe4000800063f */
[----:B------:R-:W-:Y:S01]  /*07c0*/  @!UP2 USHF.L.U32 UR6, UR6, 0x1, URZ ;  /* 0x000000010606a899 */ /* 0x000fe2000800063f */
[----:B------:R-:W-:Y:S01]  /*07d0*/  ISETP.NE.AND P3, PT, R0, R21, PT ;  /* 0x000000150000720c */ /* 0x000fe20003f65270 */
[----:B------:R-:W-:Y:S01]  /*07e0*/  VOTEU.ALL UP1, P0 ;  /* 0x00000000003f7886 */ /* 0x000fe20000020000 */
[----:B-----5:R-:W-:Y:S01]  /*07f0*/  @!UP2 ULEA UR9, UR10, UR9, 0x18 ;  /* 0x000000090a09a291 */ /* 0x020fe2000f8ec03f */
[----:B------:R-:W-:Y:S01]  /*0800*/  LOP3.LUT P0, RZ, R5, 0x7, RZ, 0xc0, !PT ;  /* 0x0000000705ff7812 */ /* 0x000fe2000780c0ff */
[----:B------:R-:W-:Y:S01]  /*0810*/  VOTEU.ALL UP2, P1 ;  /* 0x00000000003f7886 */ /* 0x000fe20000840000 */
[----:B------:R-:W-:Y:S02]  /*0820*/  ISETP.NE.AND P1, PT, R9, 0x3, PT ;  /* 0x000000030900780c */ /* 0x000fe40003f25270 */
[----:B------:R-:W-:-:S02]  /*0830*/  ISETP.LT.U32.AND P0, PT, R56, 0x4, !P0 ;  /* 0x000000043800780c */ /* 0x000fc40004701070 */
[----:B------:R-:W-:Y:S01]  /*0840*/  ISETP.EQ.OR P1, PT, R9, RZ, !P1 ;  /* 0x000000ff0900720c */ /* 0x000fe20004f22670 */
[----:B------:R-:W1:Y:S02]  /*0850*/  FENCE.VIEW.ASYNC.S ;  /* 0x00000000000073c6 */ /* 0x000e640000000000 */
[----:B-1----:R1:W2:Y:S01]  /*0860*/  @!UP0 SYNCS.EXCH.64 URZ, [UR8+0xa0], UR4 ;  /* 0x0000a004083f85b2 */ /* 0x0022a20008000100 */
[----:B0-----:R-:W-:Y:S01]  /*0870*/  IMAD.MOV R20, RZ, RZ, -R2 ;  /* 0x000000ffff147224 */ /* 0x001fe200078e0a02 */
[----:B------:R-:W-:-:S03]  /*0880*/  @P3 LEA.HI R0, R56, R56, RZ, 0x1 ;  /* 0x0000003838003211 */ /* 0x000fc600078f08ff */
[----:B------:R-:W-:Y:S01]  /*0890*/  IMAD R3, R25, R20, R6 ;  /* 0x0000001419037224 */ /* 0x000fe200078e0206 */
[----:B------:R-:W-:Y:S02]  /*08a0*/  ISETP.EQ.AND P1, PT, R10, RZ, P1 ;  /* 0x000000ff0a00720c */ /* 0x000fe40000f22270 */
[----:B------:R-:W-:Y:S02]  /*08b0*/  @P3 SHF.R.S32.HI R0, RZ, 0x1, R0 ;  /* 0x00000001ff003819 */ /* 0x000fe40000011400 */
[----:B------:R-:W-:Y:S02]  /*08c0*/  SEL R23, RZ, 0x1, !P1 ;  /* 0x00000001ff177807 */ /* 0x000fe40004800000 */
[----:B------:R-:W-:Y:S02]  /*08d0*/  @P3 ISETP.NE.AND P5, PT, R0, R3, PT ;  /* 0x000000030000320c */ /* 0x000fe40003fa5270 */
[----:B------:R-:W-:Y:S01]  /*08e0*/  SEL R0, RZ, 0x1, !P0 ;  /* 0x00000001ff007807 */ /* 0x000fe20004000000 */
[----:B------:R1:W0:Y:S01]  /*08f0*/  @!UP1 SYNCS.EXCH.64 URZ, [UR8+0xa8], UR4 ;  /* 0x0000a804083f95b2 */ /* 0x0002220008000100 */
[----:B------:R-:W-:Y:S01]  /*0900*/  NOP ;  /* 0x0000000000007918 */ /* 0x000fe20000000000 */
[----:B------:R-:W-:-:S02]  /*0910*/  @P3 SEL R57, RZ, 0x1, P5 ;  /* 0x00000001ff393807 */ /* 0x000fc40002800000 */
[----:B------:R-:W-:Y:S02]  /*0920*/  SEL R23, R23, 0x2, P6 ;  /* 0x0000000217177807 */ /* 0x000fe40003000000 */
[----:B------:R-:W-:Y:S01]  /*0930*/  LOP3.LUT R57, R57, R0, RZ, 0xc0, !PT ;  /* 0x0000000039397212 */ /* 0x000fe200078ec0ff */
[----:B------:R1:W3:Y:S01]  /*0940*/  @!UP2 SYNCS.EXCH.64 URZ, [UR9+0x80], UR6 ;  /* 0x00008006093fa5b2 */ /* 0x0002e20008000100 */
[----:B------:R1:W4:Y:S01]  /*0950*/  @!UP3 SYNCS.EXCH.64 URZ, [UR9+0x88], UR6 ;  /* 0x00008806093fb5b2 */ /* 0x0003220008000100 */
[----:B------:R1:W0:Y:S01]  /*0960*/  @!UP4 SYNCS.EXCH.64 URZ, [UR9+0x90], UR6 ;  /* 0x00009006093fc5b2 */ /* 0x0002220008000100 */
[----:B------:R1:W0:Y:S01]  /*0970*/  @!UP5 SYNCS.EXCH.64 URZ, [UR9+0x98], UR6 ;  /* 0x00009806093fd5b2 */ /* 0x0002220008000100 */
[----:B------:R-:W-:Y:S01]  /*0980*/  NOP ;  /* 0x0000000000007918 */ /* 0x000fe20000000000 */
[----:B-12---:R-:W-:Y:S05]  /*0990*/  @!P2 BRA `(.L_x_3) ;  /* 0x000000000008a947 */ /* 0x006fea0003800000 */
[----:B0--34-:R-:W-:Y:S01]  /*09a0*/  UCGABAR_ARV ;  /* 0x00000000000079c7 */ /* 0x019fe20008000000 */
[----:B------:R-:W-:Y:S05]  /*09b0*/  BRA `(.L_x_4) ;  /* 0x0000000000047947 */ /* 0x000fea0003800000 */
.L_x_3:
[----:B0--34-:R-:W-:Y:S01]  /*09c0*/  NOP ;  /* 0x0000000000007918 */ /* 0x019fe20000000000 */
.L_x_4:
[----:B------:R-:W-:Y:S01]  /*09d0*/  ULDC.64 UR4, c[0x0][0x598] ;  /* 0x0001660000047ab9 */ /* 0x000fe20000000a00 */
[----:B------:R-:W-:Y:S01]  /*09e0*/  ULDC.64 UR36, c[0x0][0x208] ;  /* 0x0000820000247ab9 */ /* 0x000fe20000000a00 */
[----:B------:R-:W-:-:S04]  /*09f0*/  ISETP.NE.U32.AND P0, PT, RZ, UR4, PT ;  /* 0x00000004ff007c0c */ /* 0x000fc8000bf05070 */
[----:B------:R-:W-:-:S13]  /*0a00*/  ISETP.NE.AND.EX P0, PT, RZ, UR5, PT, P0 ;  /* 0x00000005ff007c0c */ /* 0x000fda000bf05300 */
[----:B------:R-:W-:Y:S05]  /*0a10*/  @!P0 BRA `(.L_x_5) ;  /* 0x00000000001c8947 */ /* 0x000fea0003800000 */
[----:B------:R-:W0:Y:S02]  /*0a20*/  LDC.64 R2, c[0x0][0x598] ;  /* 0x00016600ff027b82 */ /* 0x000e240000000a00 */
[----:B0-----:R-:W2:Y:S02]  /*0a30*/  LDG.E.64 R2, desc[UR36][R2.64] ;  /* 0x0000002402027981 */ /* 0x001ea4000c1e1b00 */
[----:B--2---:R-:W-:-:S04]  /*0a40*/  ISETP.NE.U32.AND P0, PT, R2, RZ, PT ;  /* 0x000000ff0200720c */ /* 0x004fc80003f05070 */
[----:B------:R-:W-:-:S13]  /*0a50*/  ISETP.NE.AND.EX P0, PT, R3, RZ, PT, P0 ;  /* 0x000000ff0300720c */ /* 0x000fda0003f05300 */
[----:B------:R-:W-:Y:S05]  /*0a60*/  @!P0 BRA `(.L_x_5) ;  /* 0x0000000000088947 */ /* 0x000fea0003800000 */
[----:B------:R0:W5:Y:S01]  /*0a70*/  LD.E R58, desc[UR36][R2.64] ;  /* 0x00000024023a7980 */ /* 0x000162000c101900 */
[----:B------:R-:W-:Y:S05]  /*0a80*/  BRA `(.L_x_6) ;  /* 0x0000000000247947 */ /* 0x000fea0003800000 */
.L_x_5:
[----:B------:R-:W-:Y:S02]  /*0a90*/  ULDC.64 UR4, c[0x0][0x588] ;  /* 0x0001620000047ab9 */ /* 0x000fe40000000a00 */
[----:B------:R-:W-:-:S04]  /*0aa0*/  ISETP.NE.U32.AND P0, PT, RZ, UR4, PT ;  /* 0x00000004ff007c0c */ /* 0x000fc8000bf05070 */
[----:B------:R-:W-:-:S13]  /*0ab0*/  ISETP.NE.AND.EX P0, PT, RZ, UR5, PT, P0 ;  /* 0x00000005ff007c0c */ /* 0x000fda000bf05300 */
[----:B------:R-:W-:Y:S05]  /*0ac0*/  @!P0 BRA `(.L_x_7) ;  /* 0x00000000000c8947 */ /* 0x000fea0003800000 */
[----:B------:R-:W0:Y:S02]  /*0ad0*/  LDC.64 R58, c[0x0][0x588] ;  /* 0x00016200ff3a7b82 */ /* 0x000e240000000a00 */
[----:B0-----:R1:W5:Y:S01]  /*0ae0*/  LDG.E R58, desc[UR36][R58.64] ;  /* 0x000000243a3a7981 */ /* 0x001362000c1e1900 */
[----:B------:R-:W-:Y:S05]  /*0af0*/  BRA `(.L_x_6) ;  /* 0x0000000000087947 */ /* 0x000fea0003800000 */
.L_x_7:
[----:B------:R-:W-:Y:S02]  /*0b00*/  ULDC UR4, c[0x0][0x580] ;  /* 0x0001600000047ab9 */ /* 0x000fe40000000800 */
[----:B------:R-:W-:-:S07]  /*0b10*/  IMAD.U32 R58, RZ, RZ, UR4 ;  /* 0x00000004ff3a7e24 */ /* 0x000fce000f8e00ff */
.L_x_6:
[----:B------:R-:W-:Y:S02]  /*0b20*/  ULDC.64 UR4, c[0x0][0x5a0] ;  /* 0x0001680000047ab9 */ /* 0x000fe40000000a00 */
[----:B------:R-:W-:-:S04]  /*0b30*/  ISETP.NE.U32.AND P0, PT, RZ, UR4, PT ;  /* 0x00000004ff007c0c */ /* 0x000fc8000bf05070 */
[----:B------:R-:W-:-:S13]  /*0b40*/  ISETP.NE.AND.EX P0, PT, RZ, UR5, PT, P0 ;  /* 0x00000005ff007c0c */ /* 0x000fda000bf05300 */
[----:B------:R-:W-:Y:S05]  /*0b50*/  @!P0 BRA `(.L_x_8) ;  /* 0x00000000001c8947 */ /* 0x000fea0003800000 */
[----:B0-----:R-:W0:Y:S02]  /*0b60*/  LDC.64 R2, c[0x0][0x5a0] ;  /* 0x00016800ff027b82 */ /* 0x001e240000000a00 */
[----:B0-----:R-:W2:Y:S02]  /*0b70*/  LDG.E.64 R2, desc[UR36][R2.64] ;  /* 0x0000002402027981 */ /* 0x001ea4000c1e1b00 */
[----:B--2---:R-:W-:-:S04]  /*0b80*/  ISETP.NE.U32.AND P0, PT, R2, RZ, PT ;  /* 0x000000ff0200720c */ /* 0x004fc80003f05070 */
[----:B------:R-:W-:-:S13]  /*0b90*/  ISETP.NE.AND.EX P0, PT, R3, RZ, PT, P0 ;  /* 0x000000ff0300720c */ /* 0x000fda0003f05300 */
[----:B------:R-:W-:Y:S05]  /*0ba0*/  @!P0 BRA `(.L_x_8) ;  /* 0x0000000000088947 */ /* 0x000fea0003800000 */
[----:B-1----:R0:W5:Y:S01]  /*0bb0*/  LD.E R59, desc[UR36][R2.64] ;  /* 0x00000024023b7980 */ /* 0x002162000c101900 */
[----:B------:R-:W-:Y:S05]  /*0bc0*/  BRA `(.L_x_9) ;  /* 0x0000000000247947 */ /* 0x000fea0003800000 */
.L_x_8:
[----:B------:R-:W-:Y:S02]  /*0bd0*/  ULDC.64 UR4, c[0x0][0x590] ;  /* 0x0001640000047ab9 */ /* 0x000fe40000000a00 */
[----:B------:R-:W-:-:S04]  /*0be0*/  ISETP.NE.U32.AND P0, PT, RZ, UR4, PT ;  /* 0x00000004ff007c0c */ /* 0x000fc8000bf05070 */
[----:B------:R-:W-:-:S13]  /*0bf0*/  ISETP.NE.AND.EX P0, PT, RZ, UR5, PT, P0 ;  /* 0x00000005ff007c0c */ /* 0x000fda000bf05300 */
[----:B------:R-:W-:Y:S05]  /*0c00*/  @!P0 BRA `(.L_x_10) ;  /* 0x00000000000c8947 */ /* 0x000fea0003800000 */
[----:B0-----:R-:W1:Y:S02]  /*0c10*/  LDC.64 R2, c[0x0][0x590] ;  /* 0x00016400ff027b82 */ /* 0x001e640000000a00 */
[----:B-1----:R1:W5:Y:S01]  /*0c20*/  LDG.E R59, desc[UR36][R2.64] ;  /* 0x00000024023b7981 */ /* 0x002362000c1e1900 */
[----:B------:R-:W-:Y:S05]  /*0c30*/  BRA `(.L_x_9) ;  /* 0x0000000000087947 */ /* 0x000fea0003800000 */
.L_x_10:
[----:B------:R-:W-:Y:S02]  /*0c40*/  ULDC UR4, c[0x0][0x584] ;  /* 0x0001610000047ab9 */ /* 0x000fe40000000800 */
[----:B-1----:R-:W-:-:S07]  /*0c50*/  IMAD.U32 R59, RZ, RZ, UR4 ;  /* 0x00000004ff3b7e24 */ /* 0x002fce000f8e00ff */
.L_x_9:
[----:B01----:R-:W0:Y:S01]  /*0c60*/  LDC R2, c[0x0][0x65c] ;  /* 0x00019700ff027b82 */ /* 0x003e220000000800 */
[----:B------:R-:W-:Y:S01]  /*0c70*/  ULDC UR6, c[0x0][0x28c] ;  /* 0x0000a30000067ab9 */ /* 0x000fe20000000800 */
[----:B------:R-:W-:Y:S01]  /*0c80*/  ISETP.NE.AND P0, PT, R10, 0x2, PT ;  /* 0x000000020a00780c */ /* 0x000fe20003f05270 */
[----:B------:R-:W-:Y:S01]  /*0c90*/  UIADD3 UR6, UR6, 0x3f, URZ ;  /* 0x0000003f06067890 */ /* 0x000fe2000fffe03f */
[----:B------:R-:W-:Y:S01]  /*0ca0*/  IMAD.U32 R10, RZ, RZ, UR12 ;  /* 0x0000000cff0a7e24 */ /* 0x000fe2000f8e00ff */
[----:B------:R-:W-:Y:S01]  /*0cb0*/  UMOV UR38, URZ ;  /* 0x0000003f00267c82 */ /* 0x000fe20008000000 */
[----:B------:R-:W-:Y:S01]  /*0cc0*/  UMOV UR39, URZ ;  /* 0x0000003f00277c82 */ /* 0x000fe20008000000 */
[----:B------:R-:W-:Y:S01]  /*0cd0*/  USHF.R.S32.HI UR7, URZ, 0x1f, UR6 ;  /* 0x0000001f3f077899 */ /* 0x000fe20008011406 */
[----:B------:R-:W-:-:S03]  /*0ce0*/  ULDC.64 UR8, c[0x0][0x650] ;  /* 0x0001940000087ab9 */ /* 0x000fc60000000a00 */
[----:B------:R-:W-:-:S04]  /*0cf0*/  ULEA.HI UR7, UR7, UR6, URZ, 0x6 ;  /* 0x0000000607077291 */ /* 0x000fc8000f8f303f */
[----:B------:R-:W-:Y:S01]  /*0d00*/  USHF.R.S32.HI UR40, URZ, 0x6, UR7 ;  /* 0x000000063f287899 */ /* 0x000fe20008011407 */
[----:B0-----:R-:W-:-:S13]  /*0d10*/  ISETP.NE.AND P1, PT, R2, 0x1, PT ;  /* 0x000000010200780c */ /* 0x001fda0003f25270 */
[----:B------:R-:W0:Y:S01]  /*0d20*/  @P1 LDC R17, c[0x0][0x10] ;  /* 0x00000400ff111b82 */ /* 0x000e220000000800 */
[----:B------:R-:W-:Y:S02]  /*0d30*/  @P1 IMAD.MOV.U32 R7, RZ, RZ, RZ ;  /* 0x000000ffff071224 */ /* 0x000fe400078e00ff */
[----:B------:R-:W-:-:S05]  /*0d40*/  @P1 IMAD.MOV.U32 R11, RZ, RZ, RZ ;  /* 0x000000ffff0b1224 */ /* 0x000fca00078e00ff */
[----:B------:R-:W1:Y:S01]  /*0d50*/  @!P1 LDC R3, c[0x0][0xc] ;  /* 0x00000300ff039b82 */ /* 0x000e620000000800 */
[----:B------:R-:W-:Y:S01]  /*0d60*/  ULDC UR4, c[0x0][0xc] ;  /* 0x0000030000047ab9 */ /* 0x000fe20000000800 */
[----:B------:R-:W-:Y:S02]  /*0d70*/  ULDC UR5, c[0x0][0x10] ;  /* 0x0000040000057ab9 */ /* 0x000fe40000000800 */
[----:B------:R-:W-:-:S04]  /*0d80*/  UIMAD.WIDE.U32 UR4, UR4, UR5, URZ ;  /* 0x00000005040472a5 */ /* 0x000fc8000f8e003f */
[----:B------:R-:W2:Y:S01]  /*0d90*/  LDC R0, c[0x0][0x14] ;  /* 0x00000500ff007b82 */ /* 0x000ea20000000800 */
[----:B0-----:R-:W-:-:S04]  /*0da0*/  @P1 IMAD.WIDE.U32 R16, R17, UR12, R6 ;  /* 0x0000000c11101c25 */ /* 0x001fc8000f8e0006 */
[----:B------:R-:W-:Y:S02]  /*0db0*/  @P1 IMAD.IADD R17, R17, 0x1, R11 ;  /* 0x0000000111111824 */ /* 0x000fe400078e020b */
[----:B------:R-:W-:Y:S02]  /*0dc0*/  IMAD.MOV.U32 R11, RZ, RZ, RZ ;  /* 0x000000ffff0b7224 */ /* 0x000fe400078e00ff */
[----:B-1----:R-:W-:-:S04]  /*0dd0*/  @!P1 IMAD.WIDE.U32 R10, R6, R3, R10 ;  /* 0x00000003060a9225 */ /* 0x002fc800078e000a */
[----:B------:R-:W-:Y:S02]  /*0de0*/  @!P1 IMAD.MOV.U32 R16, RZ, RZ, R10 ;  /* 0x000000ffff109224 */ /* 0x000fe400078e000a */
[----:B--2---:R-:W-:-:S04]  /*0df0*/  IMAD.WIDE.U32 R12, R0, UR4, RZ ;  /* 0x00000004000c7c25 */ /* 0x004fc8000f8e00ff */
[----:B------:R-:W-:Y:S01]  /*0e00*/  IMAD R3, R0, UR5, RZ ;  /* 0x0000000500037c24 */ /* 0x000fe2000f8e02ff */
[----:B------:R0:W-:Y:S01]  /*0e10*/  STL.64 [R1], R12 ;  /* 0x0000000c01007387 */ /* 0x0001e20000100a00 */
[----:B------:R-:W-:Y:S02]  /*0e20*/  @!P1 IMAD.MOV.U32 R17, RZ, RZ, R11 ;  /* 0x000000ffff119224 */ /* 0x000fe400078e000b */
[----:B------:R-:W-:Y:S01]  /*0e30*/  IMAD.IADD R0, R13, 0x1, R3 ;  /* 0x000000010d007824 */ /* 0x000fe200078e0203 */
[----:B------:R-:W-:Y:S06]  /*0e40*/  @P0 BRA `(.L_x_11) ;  /* 0x0000000000280947 */ /* 0x000fec0003800000 */
[----:B------:R-:W-:Y:S01]  /*0e50*/  UIMAD.WIDE.U32 UR4, UR40, 0x24924925, URZ ;  /* 0x24924925280478a5 */ /* 0x000fe2000f8e003f */
[----:B------:R-:W-:Y:S01]  /*0e60*/  IADD3 R16, P0, R16, R12, RZ ;  /* 0x0000000c10107210 */ /* 0x000fe20007f1e0ff */
[----:B------:R-:W-:Y:S02]  /*0e70*/  UISETP.GE.U32.AND UP0, UPT, UR40, 0x7, UPT ;  /* 0x000000072800788c */ /* 0x000fe4000bf06070 */
[----:B------:R-:W-:Y:S02]  /*0e80*/  UIADD3 UR4, -UR5, UR40, URZ ;  /* 0x0000002805047290 */ /* 0x000fe4000fffe13f */
[----:B------:R-:W-:Y:S01]  /*0e90*/  IMAD.X R17, R0, 0x1, R17, P0 ;  /* 0x0000000100117824 */ /* 0x000fe200000e0611 */
[----:B------:R-:W-:Y:S01]  /*0ea0*/  UMOV UR39, URZ ;  /* 0x0000003f00277c82 */ /* 0x000fe20008000000 */
[----:B------:R-:W-:-:S04]  /*0eb0*/  ULEA.HI UR4, UR4, UR5, URZ, 0x1f ;  /* 0x0000000504047291 */ /* 0x000fc8000f8ff83f */
[----:B------:R-:W-:-:S04]  /*0ec0*/  USHF.R.U32.HI UR4, URZ, 0x2, UR4 ;  /* 0x000000023f047899 */ /* 0x000fc80008011604 */
[----:B------:R-:W-:Y:S02]  /*0ed0*/  @UP0 ULOP3.LUT UR39, UR4, 0x1, URZ, 0xc0, !UPT ;  /* 0x0000000104270892 */ /* 0x000fe4000f8ec03f */
[----:B------:R-:W-:-:S12]  /*0ee0*/  UIMAD UR38, UR4, -0x7, UR40 ;  /* 0xfffffff9042678a4 */ /* 0x000fd8000f8e0228 */
.L_x_11:
[----:B------:R-:W-:Y:S01]  /*0ef0*/  ISETP.GE.U32.AND P0, PT, R16, UR8, PT ;  /* 0x0000000810007c0c */ /* 0x000fe2000bf06070 */
[----:B------:R-:W-:Y:S01]  /*0f00*/  IMAD.MOV.U32 R22, RZ, RZ, -0x1 ;  /* 0xffffffffff167424 */ /* 0x000fe200078e00ff */
[----:B------:R-:W-:Y:S01]  /*0f10*/  PRMT R3, RZ, 0x7610, R3 ;  /* 0x00007610ff037816 */ /* 0x000fe20000000003 */
[----:B------:R-:W-:Y:S01]  /*0f20*/  IMAD.MOV.U32 R18, RZ, RZ, -0x1 ;  /* 0xffffffffff127424 */ /* 0x000fe200078e00ff */
[----:B------:R-:W-:Y:S01]  /*0f30*/  ISETP.GE.U32.AND.EX P0, PT, R17, UR9, PT, P0 ;  /* 0x0000000911007c0c */ /* 0x000fe2000bf06100 */
[----:B------:R-:W-:-:S12]  /*0f40*/  IMAD.MOV.U32 R19, RZ, RZ, -0x1 ;  /* 0xffffffffff137424 */ /* 0x000fd800078e00ff */
[----:B------:R-:W-:Y:S05]  /*0f50*/  @P0 BRA `(.L_x_12) ;  /* 0x0000000400280947 */ /* 0x000fea0003800000 */
[----:B------:R-:W1:Y:S01]  /*0f60*/  LDC.64 R26, c[0x0][0x628] ;  /* 0x00018a00ff1a7b82 */ /* 0x000e620000000a00 */
[----:B------:R-:W-:Y:S02]  /*0f70*/  IMAD.MOV.U32 R10, RZ, RZ, R16 ;  /* 0x000000ffff0a7224 */ /* 0x000fe400078e0010 */
[----:B------:R-:W-:-:S05]  /*0f80*/  IMAD.MOV.U32 R11, RZ, RZ, R17 ;  /* 0x000000ffff0b7224 */ /* 0x000fca00078e0011 */
[----:B------:R-:W2:Y:S08]  /*0f90*/  LDC R18, c[0x0][0x630] ;  /* 0x00018c00ff127b82 */ /* 0x000eb00000000800 */
[----:B------:R-:W3:Y:S01]  /*0fa0*/  LDC.64 R28, c[0x0][0x620] ;  /* 0x00018800ff1c7b82 */ /* 0x000ee20000000a00 */
[----:B-1----:R-:W-:-:S04]  /*0fb0*/  ISETP.NE.U32.AND P0, PT, R26, RZ, PT ;  /* 0x000000ff1a00720c */ /* 0x002fc80003f05070 */
[----:B------:R-:W-:-:S13]  /*0fc0*/  ISETP.NE.AND.EX P0, PT, R27, RZ, PT, P0 ;  /* 0x000000ff1b00720c */ /* 0x000fda0003f05300 */
[----:B--23--:R-:W-:Y:S05]  /*0fd0*/  @!P0 BRA `(.L_x_13) ;  /* 0x0000000000288947 */ /* 0x00cfea0003800000 */
[----:B------:R-:W1:Y:S02]  /*0fe0*/  LDC R3, c[0x0][0x634] ;  /* 0x00018d00ff037b82 */ /* 0x000e640000000800 */
[----:B-1----:R-:W-:-:S05]  /*0ff0*/  IADD3 R3, P0, R16, R3, RZ ;  /* 0x0000000310037210 */ /* 0x002fca0007f1e0ff */
[----:B------:R-:W-:-:S04]  /*1000*/  IMAD.X R19, RZ, RZ, R17, P0 ;  /* 0x000000ffff137224 */ /* 0x000fc800000e0611 */
[----:B------:R-:W-:-:S04]  /*1010*/  IMAD.WIDE.U32 R10, R19, R26, RZ ;  /* 0x0000001a130a7225 */ /* 0x000fc800078e00ff */
[----:B0-----:R-:W-:-:S04]  /*1020*/  IMAD.WIDE.U32 R12, P0, R3, R27, R10 ;  /* 0x0000001b030c7225 */ /* 0x001fc8000780000a */
[----:B------:R-:W-:-:S04]  /*1030*/  IMAD.WIDE.U32 R10, R3, R26, RZ ;  /* 0x0000001a030a7225 */ /* 0x000fc800078e00ff */
[----:B------:R-:W-:Y:S01]  /*1040*/  IMAD.X R15, RZ, RZ, RZ, P0 ;  /* 0x000000ffff0f7224 */ /* 0x000fe200000e06ff */
[----:B------:R-:W-:Y:S01]  /*1050*/  IADD3 RZ, P0, R11, R12, RZ ;  /* 0x0000000c0bff7210 */ /* 0x000fe20007f1e0ff */
[----:B------:R-:W-:-:S04]  /*1060*/  IMAD.MOV.U32 R14, RZ, RZ, R13 ;  /* 0x000000ffff0e7224 */ /* 0x000fc800078e000d */
[----:B------:R-:W-:-:S08]  /*1070*/  IMAD.WIDE.U32.X R10, R19, R27, R14, P0 ;  /* 0x0000001b130a7225 */ /* 0x000fd000000e040e */
.L_x_13:
[----:B------:R-:W1:Y:S01]  /*1080*/  LDC.64 R32, c[0x0][0x640] ;  /* 0x00019000ff207b82 */ /* 0x000e620000000a00 */
[-CC-:B------:R-:W-:Y:S02]  /*1090*/  SHF.R.U64 R30, R10, R18.reuse, R11.reuse ;  /* 0x000000120a1e7219 */ /* 0x180fe4000000120b */
[----:B------:R-:W-:Y:S02]  /*10a0*/  SHF.R.U32.HI R3, RZ, R18, R11 ;  /* 0x00000012ff037219 */ /* 0x000fe4000001160b */
[----:B0-----:R-:W-:-:S03]  /*10b0*/  IADD3 R13, P0, RZ, -R30, RZ ;  /* 0x8000001eff0d7210 */ /* 0x001fc60007f1e0ff */
[----:B------:R-:W0:Y:S02]  /*10c0*/  LDC R14, c[0x0][0x618] ;  /* 0x00018600ff0e7b82 */ /* 0x000e240000000800 */
[----:B------:R-:W-:Y:S02]  /*10d0*/  IMAD.X R3, RZ, RZ, ~R3, P0 ;  /* 0x000000ffff037224 */ /* 0x000fe400000e0e03 */
[----:B------:R-:W-:-:S04]  /*10e0*/  IMAD.WIDE.U32 R10, R13, R28, R16 ;  /* 0x0000001c0d0a7225 */ /* 0x000fc800078e0010 */
[----:B------:R-:W2:Y:S01]  /*10f0*/  LDC R15, c[0x0][0x608] ;  /* 0x00018200ff0f7b82 */ /* 0x000ea20000000800 */
[----:B------:R-:W-:Y:S02]  /*1100*/  IMAD R12, R3, R28, RZ ;  /* 0x0000001c030c7224 */ /* 0x000fe400078e02ff */
[----:B------:R-:W-:Y:S02]  /*1110*/  IMAD.MOV.U32 R28, RZ, RZ, 0x1 ;  /* 0x00000001ff1c7424 */ /* 0x000fe400078e00ff */
[----:B------:R-:W-:Y:S02]  /*1120*/  IMAD R3, R13, R29, R12 ;  /* 0x0000001d0d037224 */ /* 0x000fe400078e020c */
[----:B------:R-:W-:Y:S01]  /*1130*/  IMAD.MOV.U32 R12, RZ, RZ, -0x1 ;  /* 0xffffffffff0c7424 */ /* 0x000fe200078e00ff */
[----:B------:R-:W3:Y:S01]  /*1140*/  LDC R31, c[0x0][0x658] ;  /* 0x00019600ff1f7b82 */ /* 0x000ee20000000800 */
[----:B------:R-:W-:Y:S01]  /*1150*/  IMAD.IADD R3, R11, 0x1, R3 ;  /* 0x000000010b037824 */ /* 0x000fe200078e0203 */
[----:B-1----:R-:W-:-:S04]  /*1160*/  ISETP.NE.U32.AND P0, PT, R32, RZ, PT ;  /* 0x000000ff2000720c */ /* 0x002fc80003f05070 */
[----:B------:R-:W-:Y:S02]  /*1170*/  ISETP.NE.AND.EX P0, PT, R33, RZ, PT, P0 ;  /* 0x000000ff2100720c */ /* 0x000fe40003f05300 */
[----:B------:R-:W1:Y:S01]  /*1180*/  LDC R24, c[0x0][0x600] ;  /* 0x00018000ff187b82 */ /* 0x000e620000000800 */
[-CC-:B0-----:R-:W-:Y:S02]  /*1190*/  SHF.R.U64 R27, R10, R14.reuse, R3.reuse ;  /* 0x0000000e0a1b7219 */ /* 0x181fe40000001203 */
[----:B------:R-:W-:-:S05]  /*11a0*/  SHF.R.U32.HI R10, RZ, R14, R3 ;  /* 0x0000000eff0a7219 */ /* 0x000fca0000011603 */
[----:B------:R-:W0:Y:S01]  /*11b0*/  LDC R22, c[0x0][0x648] ;  /* 0x00019200ff167b82 */ /* 0x000e220000000800 */
[-CC-:B--2---:R-:W-:Y:S02]  /*11c0*/  SHF.R.U64 R35, R27, R15.reuse, R10.reuse ;  /* 0x0000000f1b237219 */ /* 0x184fe4000000120a */
[----:B------:R-:W-:-:S05]  /*11d0*/  SHF.R.U32.HI R10, RZ, R15, R10 ;  /* 0x0000000fff0a7219 */ /* 0x000fca000001160a */
[----:B------:R-:W2:Y:S01]  /*11e0*/  LDC R26, c[0x0][0x638] ;  /* 0x00018e00ff1a7b82 */ /* 0x000ea20000000800 */
[-CC-:B---3--:R-:W-:Y:S02]  /*11f0*/  SHF.R.U64 R34, R35, R31.reuse, R10.reuse ;  /* 0x0000001f23227219 */ /* 0x188fe4000000120a */
[-C--:B------:R-:W-:Y:S02]  /*1200*/  SHF.L.U32 R3, R12, R31.reuse, RZ ;  /* 0x0000001f0c037219 */ /* 0x080fe400000006ff */
[----:B------:R-:W-:Y:S01]  /*1210*/  SHF.R.U32.HI R11, RZ, R31, R10 ;  /* 0x0000001fff0b7219 */ /* 0x000fe2000001160a */
[----:B------:R-:W-:Y:S01]  /*1220*/  IMAD.MOV.U32 R10, RZ, RZ, R34 ;  /* 0x000000ffff0a7224 */ /* 0x000fe200078e0022 */
[----:B------:R-:W-:Y:S01]  /*1230*/  LOP3.LUT R18, RZ, R3, RZ, 0x33, !PT ;  /* 0x00000003ff127212 */ /* 0x000fe200078e33ff */
[----:B------:R-:W3:Y:S01]  /*1240*/  LDC R29, c[0x0][0x610] ;  /* 0x00018400ff1d7b82 */ /* 0x000ee20000000800 */
[----:B------:R-:W-:Y:S05]  /*1250*/  @!P0 BRA `(.L_x_14) ;  /* 0x0000000000288947 */ /* 0x000fea0003800000 */
[----:B------:R-:W4:Y:S02]  /*1260*/  LDC R3, c[0x0][0x64c] ;  /* 0x00019300ff037b82 */ /* 0x000f240000000800 */
[----:B----4-:R-:W-:-:S05]  /*1270*/  IADD3 R3, P0, R34, R3, RZ ;  /* 0x0000000322037210 */ /* 0x010fca0007f1e0ff */
[----:B------:R-:W-:-:S04]  /*1280*/  IMAD.X R19, RZ, RZ, R11, P0 ;  /* 0x000000ffff137224 */ /* 0x000fc800000e060b */
[----:B------:R-:W-:-:S04]  /*1290*/  IMAD.WIDE.U32 R10, R19, R32, RZ ;  /* 0x00000020130a7225 */ /* 0x000fc800078e00ff */
[----:B------:R-:W-:-:S04]  /*12a0*/  IMAD.WIDE.U32 R12, P0, R3, R33, R10 ;  /* 0x00000021030c7225 */ /* 0x000fc8000780000a */
[----:B------:R-:W-:-:S04]  /*12b0*/  IMAD.WIDE.U32 R10, R3, R32, RZ ;  /* 0x00000020030a7225 */ /* 0x000fc800078e00ff */
[----:B------:R-:W-:Y:S01]  /*12c0*/  IMAD.X R15, RZ, RZ, RZ, P0 ;  /* 0x000000ffff0f7224 */ /* 0x000fe200000e06ff */
[----:B------:R-:W-:Y:S01]  /*12d0*/  IADD3 RZ, P0, R11, R12, RZ ;  /* 0x0000000c0bff7210 */ /* 0x000fe20007f1e0ff */
[----:B------:R-:W-:-:S04]  /*12e0*/  IMAD.MOV.U32 R14, RZ, RZ, R13 ;  /* 0x000000ffff0e7224 */ /* 0x000fc800078e000d */
[----:B------:R-:W-:-:S08]  /*12f0*/  IMAD.WIDE.U32.X R10, R19, R33, R14, P0 ;  /* 0x00000021130a7225 */ /* 0x000fd000000e040e */
.L_x_14:
[----:B0-----:R-:W-:Y:S01]  /*1300*/  SHF.R.U64 R7, R10, R22, R11 ;  /* 0x000000160a077219 */ /* 0x001fe2000000120b */
[----:B-1----:R-:W-:Y:S01]  /*1310*/  VIADD R10, R24, 0xffffffff ;  /* 0xffffffff180a7836 */ /* 0x002fe20000000000 */
[----:B------:R-:W-:Y:S01]  /*1320*/  SHF.L.U32 R3, R28, R31, RZ ;  /* 0x0000001f1c037219 */ /* 0x000fe200000006ff */
[----:B------:R-:W-:Y:S01]  /*1330*/  @P1 IMAD R21, R25, R20, R6 ;  /* 0x0000001419151224 */ /* 0x000fe200078e0206 */
[----:B------:R-:W-:Y:S01]  /*1340*/  LOP3.LUT R18, R35, R18, RZ, 0xc0, !PT ;  /* 0x0000001223127212 */ /* 0x000fe200078ec0ff */
[----:B------:R-:W-:Y:S02]  /*1350*/  IMAD.MOV R11, RZ, RZ, -R7 ;  /* 0x000000ffff0b7224 */ /* 0x000fe400078e0a07 */
[----:B------:R-:W-:Y:S02]  /*1360*/  IMAD.MOV.U32 R6, RZ, RZ, 0x1 ;  /* 0x00000001ff067424 */ /* 0x000fe400078e00ff */
[----:B------:R-:W-:Y:S01]  /*1370*/  IMAD R18, R3, R7, R18 ;  /* 0x0000000703127224 */ /* 0x000fe200078e0212 */
[----:B------:R-:W-:Y:S01]  /*1380*/  LOP3.LUT R7, R27, R10, RZ, 0xc0, !PT ;  /* 0x0000000a1b077212 */ /* 0x000fe200078ec0ff */
[----:B--2---:R-:W-:-:S02]  /*1390*/  IMAD R3, R11, R26, R34 ;  /* 0x0000001a0b037224 */ /* 0x004fc400078e0222 */
[----:B---3--:R-:W-:Y:S02]  /*13a0*/  IMAD R22, R18, R29, R21 ;  /* 0x0000001d12167224 */ /* 0x008fe400078e0215 */
[----:B------:R-:W-:Y:S01]  /*13b0*/  IMAD R7, R3, R24, R7 ;  /* 0x0000001803077224 */ /* 0x000fe200078e0207 */
[----:B------:R-:W-:Y:S01]  /*13c0*/  PRMT R3, R6, 0x7610, R3 ;  /* 0x0000761006037816 */ /* 0x000fe20000000003 */
[----:B------:R-:W-:-:S03]  /*13d0*/  IMAD.MOV.U32 R19, RZ, RZ, R30 ;  /* 0x000000ffff137224 */ /* 0x000fc600078e001e */
[----:B------:R-:W-:Y:S02]  /*13e0*/  SEL R18, R7, R22, !P1 ;  /* 0x0000001607127207 */ /* 0x000fe40004800000 */
[----:B------:R-:W-:-:S07]  /*13f0*/  SEL R22, R22, R7, !P1 ;  /* 0x0000000716167207 */ /* 0x000fce0004800000 */
.L_x_12:
[----:B------:R-:W-:Y:S05]  /*1400*/  @!P2 BRA `(.L_x_15) ;  /* 0x00000000000ca947 */ /* 0x000fea0003800000 */
[----:B------:R-:W-:Y:S01]  /*1410*/  UCGABAR_WAIT ;  /* 0x0000000000007dc7 */ /* 0x000fe20008000000 */
[----:B------:R-:W-:Y:S01]  /*1420*/  CCTL.IVALL ;  /* 0x00000000ff00798f */ /* 0x000fe20002000000 */
[----:B------:R-:W-:Y:S05]  /*1430*/  BRA `(.L_x_16) ;  /* 0x0000000000047947 */ /* 0x000fea0003800000 */
.L_x_15:
[----:B------:R-:W-:Y:S06]  /*1440*/  BAR.SYNC.DEFER_BLOCKING 0x0 ;  /* 0x0000000000007b1d */ /* 0x000fec0000010000 */
.L_x_16:
[----:B------:R-:W-:Y:S05]  /*1450*/  @!P4 BRA `(.L_x_17) ;  /* 0x0000003800f4c947 */ /* 0x000fea0003800000 */
[----:B------:R-:W-:-:S13]  /*1460*/  ISETP.GT.U32.AND P0, PT, R36, 0x1, PT ;  /* 0x000000012400780c */ /* 0x000fda0003f04070 */
[----:B------:R-:W-:Y:S05]  /*1470*/  @P0 EXIT ;  /* 0x000000000000094d */ /* 0x000fea0003800000 */
.L_x_18:
[----:B------:R-:W-:-:S08]  /*1480*/  NOP ;  /* 0x0000000000007918 */ /* 0x000fd00000000000 */
[----:B------:R-:W1:Y:S02]  /*1490*/  USETMAXREG.TRY_ALLOC.CTAPOOL UP0, 0xe8 ;  /* 0x000000e8000079c8 */ /* 0x000e640008000600 */
[----:B-1----:R-:W-:-:S13]  /*14a0*/  PLOP3.LUT P0, PT, PT, PT, UP0, 0x80, 0x0 ;  /* 0x000000000000781c */ /* 0x002fda0003f0f008 */
[----:B------:R-:W-:Y:S05]  /*14b0*/  @!P0 BRA `(.L_x_18) ;  /* 0xfffffffc00f08947 */ /* 0x000fea000383ffff */
[----:B------:R-:W-:-:S13]  /*14c0*/  LOP3.LUT P0, RZ, R3, 0xff, RZ, 0xc0, !PT ;  /* 0x000000ff03ff7812 */ /* 0x000fda000780c0ff */
[----:B------:R-:W-:Y:S05]  /*14d0*/  @!P0 EXIT ;  /* 0x000000000000894d */ /* 0x000fea0003800000 */
[----:B------:R-:W2:Y:S01]  /*14e0*/  LDL.64 R6, [R1] ;  /* 0x0000000001067983 */ /* 0x000ea20000100a00 */
[CC--:B------:R-:W-:Y:S01]  /*14f0*/  LEA.HI R3, R8.reuse, R5.reuse, RZ, 0x2 ;  /* 0x0000000508037211 */ /* 0x0c0fe200078f10ff */
[----:B------:R-:W1:Y:S01]  /*1500*/  S2UR UR4, SR_CgaCtaId ;  /* 0x00000000000479c3 */ /* 0x000e620000008800 */
[----:B------:R-:W-:Y:S01]  /*1510*/  LEA.HI R8, R8, R5, RZ, 0x5 ;  /* 0x0000000508087211 */ /* 0x000fe200078f28ff */
[----:B------:R-:W-:Y:S01]  /*1520*/  UMOV UR41, 0x400 ;  /* 0x0000040000297882 */ /* 0x000fe20000000000 */
[----:B------:R-:W-:Y:S01]  /*1530*/  LOP3.LUT R4, R3, 0xfffffffc, RZ, 0xc0, !PT ;  /* 0xfffffffc03047812 */ /* 0x000fe200078ec0ff */
[----:B------:R-:W-:Y:S01]  /*1540*/  UISETP.LT.AND UP0, UPT, UR40, 0x1, UPT ;  /* 0x000000012800788c */ /* 0x000fe2000bf01270 */
[--C-:B------:R-:W-:Y:S01]  /*1550*/  SHF.R.S32.HI R60, RZ, 0x2, R3.reuse ;  /* 0x00000002ff3c7819 */ /* 0x100fe20000011403 */
[----:B------:R-:W-:Y:S01]  /*1560*/  UIADD3 UR5, UR43, -0x1, URZ ;  /* 0xffffffff2b057890 */ /* 0x000fe2000fffe03f */
[----:B------:R-:W-:Y:S01]  /*1570*/  SHF.R.S32.HI R3, RZ, 0x1f, R3 ;  /* 0x0000001fff037819 */ /* 0x000fe20000011403 */
[----:B------:R-:W3:Y:S01]  /*1580*/  LDC R66, c[0x0][0x658] ;  /* 0x00019600ff427b82 */ /* 0x000ee20000000800 */
[----:B------:R-:W-:Y:S01]  /*1590*/  USEL UR42, UR40, 0x1, UP0 ;  /* 0x00000001282a7887 */ /* 0x000fe20008000000 */
[----:B------:R-:W-:Y:S01]  /*15a0*/  IMAD.IADD R4, R5, 0x1, -R4 ;  /* 0x0000000105047824 */ /* 0x000fe200078e0a04 */
[----:B------:R-:W-:Y:S01]  /*15b0*/  LEA.HI R3, R3, R60, RZ, 0x3 ;  /* 0x0000003c03037211 */ /* 0x000fe200078f18ff */
[----:B------:R-:W-:Y:S01]  /*15c0*/  UISETP.NE.AND UP0, UPT, UR5, URZ, UPT ;  /* 0x0000003f0500728c */ /* 0x000fe2000bf05270 */
[----:B------:R-:W-:Y:S01]  /*15d0*/  IMAD.MOV.U32 R5, RZ, RZ, 0x1 ;  /* 0x00000001ff057424 */ /* 0x000fe200078e00ff */
[----:B------:R-:W-:Y:S01]  /*15e0*/  ULDC UR8, c[0x0][0x284] ;  /* 0x0000a10000087ab9 */ /* 0x000fe20000000800 */
[----:B------:R-:W-:Y:S01]  /*15f0*/  LOP3.LUT R3, R3, 0xfffffff8, RZ, 0xc0, !PT ;  /* 0xfffffff803037812 */ /* 0x000fe200078ec0ff */
[----:B------:R-:W4:Y:S01]  /*1600*/  LDC.64 R64, c[0x0][0x5c8] ;  /* 0x00017200ff407b82 */ /* 0x000f220000000a00 */
[----:B------:R-:W-:Y:S01]  /*1610*/  USEL UR7, URZ, 0x1, UP0 ;  /* 0x000000013f077887 */ /* 0x000fe20008000000 */
[----:B------:R-:W-:Y:S01]  /*1620*/  IMAD.SHL.U32 R62, R4, 0x2, RZ ;  /* 0x00000002043e7824 */ /* 0x000fe200078e00ff */
[----:B------:R-:W-:Y:S01]  /*1630*/  LOP3.LUT R74, R23, 0x1, RZ, 0xfc, !PT ;  /* 0x00000001174a7812 */ /* 0x000fe200078efcff */
[----:B------:R-:W-:Y:S01]  /*1640*/  IMAD.IADD R60, R60, 0x1, -R3 ;  /* 0x000000013c3c7824 */ /* 0x000fe200078e0a03 */
[----:B------:R-:W-:Y:S01]  /*1650*/  SHF.R.S32.HI R3, RZ, 0x5, R8 ;  /* 0x00000005ff037819 */ /* 0x000fe20000011408 */
[----:B------:R-:W-:Y:S01]  /*1660*/  USHF.L.U32 UR47, UR40, 0x1, URZ ;  /* 0x00000001282f7899 */ /* 0x000fe2000800063f */
[----:B------:R-:W-:Y:S01]  /*1670*/  IMAD.U32 R75, RZ, RZ, UR7 ;  /* 0x00000007ff4b7e24 */ /* 0x000fe2000f8e00ff */
[----:B------:R-:W0:Y:S01]  /*1680*/  LDC R67, c[0x0][0x288] ;  /* 0x0000a200ff437b82 */ /* 0x000e220000000800 */
[--C-:B------:R-:W-:Y:S01]  /*1690*/  SHF.R.S32.HI R61, RZ, 0x1f, R60.reuse ;  /* 0x0000001fff3d7819 */ /* 0x100fe2000001143c */
[----:B-1----:R-:W-:Y:S01]  /*16a0*/  ULEA UR41, UR4, UR41, 0x18 ;  /* 0x0000002904297291 */ /* 0x002fe2000f8ec03f */
[C---:B------:R-:W-:Y:S01]  /*16b0*/  IMAD R71, R3.reuse, -0x10, -R60 ;  /* 0xfffffff003477824 */ /* 0x040fe200078e0a3c */
[----:B------:R-:W-:Y:S01]  /*16c0*/  USHF.L.U32 UR4, UR5, 0x3, URZ ;  /* 0x0000000305047899 */ /* 0x000fe2000800063f */
[----:B------:R-:W-:Y:S01]  /*16d0*/  SHF.R.S32.HI R63, RZ, 0x1f, R62 ;  /* 0x0000001fff3f7819 */ /* 0x000fe2000001143e */
[----:B------:R-:W-:Y:S01]  /*16e0*/  IMAD.WIDE R60, R3, 0x10, R60 ;  /* 0x00000010033c7825 */ /* 0x000fe200078e023c */
[----:B------:R-:W-:Y:S01]  /*16f0*/  UIADD3 UR5, UR41, 0x180, URZ ;  /* 0x0000018029057890 */ /* 0x000fe2000fffe03f */
[----:B------:R-:W1:Y:S01]  /*1700*/  LDC R69, c[0x0][0x600] ;  /* 0x00018000ff457b82 */ /* 0x000e620000000800 */
[----:B------:R-:W-:Y:S01]  /*1710*/  UIADD3 UR6, UR41, 0x1c180, URZ ;  /* 0x0001c18029067890 */ /* 0x000fe2000fffe03f */
[----:B------:R-:W-:Y:S01]  /*1720*/  IMAD.MOV.U32 R3, RZ, RZ, -0x1 ;  /* 0xffffffffff037424 */ /* 0x000fe200078e00ff */
[----:B------:R-:W-:Y:S01]  /*1730*/  USHF.R.U32.HI UR5, URZ, 0x4, UR5 ;  /* 0x000000043f057899 */ /* 0x000fe20008011605 */
[----:B------:R-:W-:Y:S01]  /*1740*/  VIADD R71, R71, UR8 ;  /* 0x0000000847477c36 */ /* 0x000fe20008000000 */
[----:B------:R-:W-:-:S02]  /*1750*/  USHF.R.U32.HI UR6, URZ, 0x4, UR6 ;  /* 0x000000043f067899 */ /* 0x000fc40008011606 */
[-C--:B---3--:R-:W-:Y:S01]  /*1760*/  SHF.L.U32 R3, R3, R66.reuse, RZ ;  /* 0x0000004203037219 */ /* 0x088fe200000006ff */
[----:B------:R-:W-:Y:S01]  /*1770*/  UIADD3 UR48, UR41, 0x80, URZ ;  /* 0x0000008029307890 */ /* 0x000fe2000fffe03f */
[C---:B----4-:R-:W-:Y:S01]  /*1780*/  SHF.L.U64.HI R65, R64.reuse, 0x3, R65 ;  /* 0x0000000340417819 */ /* 0x050fe20000010241 */
[----:B------:R-:W-:Y:S01]  /*1790*/  ULOP3.LUT UR4, UR4, 0x8, URZ, 0xc0, !UPT ;  /* 0x0000000804047892 */ /* 0x000fe2000f8ec03f */
[----:B------:R-:W-:Y:S01]  /*17a0*/  SHF.L.U32 R66, R5, R66, RZ ;  /* 0x0000004205427219 */ /* 0x000fe200000006ff */
[----:B------:R-:W-:Y:S01]  /*17b0*/  ULOP3.LUT UR5, UR5, 0x3fff, URZ, 0xc0, !UPT ;  /* 0x00003fff05057892 */ /* 0x000fe2000f8ec03f */
[----:B------:R-:W-:Y:S01]  /*17c0*/  IMAD.SHL.U32 R64, R64, 0x8, RZ ;  /* 0x0000000840407824 */ /* 0x000fe200078e00ff */
[----:B------:R-:W-:Y:S01]  /*17d0*/  ULOP3.LUT UR6, UR6, 0x3fff, URZ, 0xc0, !UPT ;  /* 0x00003fff06067892 */ /* 0x000fe2000f8ec03f */
[----:B------:R-:W-:Y:S01]  /*17e0*/  LOP3.LUT R70, RZ, R3, RZ, 0x33, !PT ;  /* 0x00000003ff467212 */ /* 0x000fe200078e33ff */
[----:B0-----:R-:W-:Y:S01]  /*17f0*/  IMAD R67, R4, -0x2, R67 ;  /* 0xfffffffe04437824 */ /* 0x001fe200078e0243 */
[----:B------:R-:W-:-:S02]  /*1800*/  UIADD3 UR42, -UR42, UR40, URZ ;  /* 0x000000282a2a7290 */ /* 0x000fc4000fffe13f */
[----:B------:R-:W-:Y:S02]  /*1810*/  ULEA UR43, UR43, UR48, 0x3 ;  /* 0x000000302b2b7291 */ /* 0x000fe4000f8e183f */
[----:B------:R-:W-:Y:S02]  /*1820*/  ULOP3.LUT UR49, UR4, 0x8, URZ, 0x3c, !UPT ;  /* 0x0000000804317892 */ /* 0x000fe4000f8e3c3f */
[----:B------:R-:W-:Y:S01]  /*1830*/  ULOP3.LUT UR44, UR4, 0x18, URZ, 0x3c, !UPT ;  /* 0x00000018042c7892 */ /* 0x000fe2000f8e3c3f */
[----:B-1----:R-:W-:Y:S01]  /*1840*/  VIADD R69, R69, 0xffffffff ;  /* 0xffffffff45457836 */ /* 0x002fe20000000000 */
[----:B------:R-:W-:Y:S02]  /*1850*/  ULOP3.LUT UR45, UR5, 0x10000, URZ, 0xfc, !UPT ;  /* 0x00010000052d7892 */ /* 0x000fe4000f8efc3f */
[----:B------:R-:W-:Y:S01]  /*1860*/  ULOP3.LUT UR46, UR6, 0x10000, URZ, 0xfc, !UPT ;  /* 0x00010000062e7892 */ /* 0x000fe2000f8efc3f */
[----:B--2---:R-:W-:-:S11]  /*1870*/  SHF.L.U64.HI R68, R6, 0x1, R0 ;  /* 0x0000000106447819 */ /* 0x004fd60000010200 */
.L_x_104:
[----:B------:R-:W-:-:S04]  /*1880*/  SHF.L.U32 R0, R75, 0x1f, RZ ;  /* 0x0000001f4b007819 */ /* 0x000fc800000006ff */
[----:B------:R-:W0:Y:S02]  /*1890*/  SYNCS.PHASECHK.TRANS64.TRYWAIT P0, [UR43+-0x8], R0 ;  /* 0xfffff800ff0075a7 */ /* 0x000e24000800016b */
[----:B01--4-:R-:W-:Y:S05]  /*18a0*/  @!P0 BRA `(.L_x_19) ;  /* 0x0000004800c48947 */ /* 0x013fea0003800000 */
.L_x_129:
[----:B------:R-:W-:Y:S02]  /*18b0*/  ULDC UR4, c[0x0][0x28c] ;  /* 0x0000a30000047ab9 */ /* 0x000fe40000000800 */
[----:B------:R-:W-:-:S13]  /*18c0*/  ISETP.LT.AND P0, PT, RZ, UR4, PT ;  /* 0x00000004ff007c0c */ /* 0x000fda000bf01270 */
[----:B------:R-:W-:Y:S05]  /*18d0*/  @P0 BRA `(.L_x_20) ;  /* 0x0000000000400947 */ /* 0x000fea0003800000 */
[----:B0-----:R-:W-:Y:S01]  /*18e0*/  MOV R0, 0x0 ;  /* 0x0000000000007802 */ /* 0x001fe20000000f00 */
[----:B------:R-:W-:Y:S01]  /*18f0*/  ULDC.64 UR4, c[0x4][0x68] ;  /* 0x01001a0000047ab9 */ /* 0x000fe20000000a00 */
[----:B------:R-:W-:Y:S01]  /*1900*/  ULDC.64 UR6, c[0x4][0x8] ;  /* 0x0100020000067ab9 */ /* 0x000fe20000000a00 */
[----:B------:R-:W-:Y:S01]  /*1910*/  IMAD.U32 R4, RZ, RZ, UR4 ;  /* 0x00000004ff047e24 */ /* 0x000fe2000f8e00ff */
[----:B------:R0:W1:Y:S01]  /*1920*/  LDC.64 R14, c[0x4][R0] ;  /* 0x01000000000e7b82 */ /* 0x0000620000000a00 */
[----:B------:R-:W-:Y:S01]  /*1930*/  IMAD.U32 R5, RZ, RZ, UR5 ;  /* 0x00000005ff057e24 */ /* 0x000fe2000f8e00ff */
[----:B------:R-:W-:Y:S01]  /*1940*/  ULDC.64 UR4, c[0x4][0x70] ;  /* 0x01001c0000047ab9 */ /* 0x000fe20000000a00 */
[----:B------:R-:W-:Y:S02]  /*1950*/  IMAD.U32 R10, RZ, RZ, UR6 ;  /* 0x00000006ff0a7e24 */ /* 0x000fe4000f8e00ff */
[----:B------:R-:W-:Y:S02]  /*1960*/  IMAD.U32 R6, RZ, RZ, UR4 ;  /* 0x00000004ff067e24 */ /* 0x000fe4000f8e00ff */
[----:B------:R-:W-:-:S02]  /*1970*/  IMAD.U32 R7, RZ, RZ, UR5 ;  /* 0x00000005ff077e24 */ /* 0x000fc4000f8e00ff */
[----:B------:R-:W-:Y:S02]  /*1980*/  IMAD.U32 R11, RZ, RZ, UR7 ;  /* 0x00000007ff0b7e24 */ /* 0x000fe4000f8e00ff */
[----:B------:R-:W-:Y:S02]  /*1990*/  IMAD.MOV.U32 R8, RZ, RZ, 0x1e1 ;  /* 0x000001e1ff087424 */ /* 0x000fe400078e00ff */
[----:B------:R-:W-:Y:S02]  /*19a0*/  IMAD.MOV.U32 R12, RZ, RZ, 0x1 ;  /* 0x00000001ff0c7424 */ /* 0x000fe400078e00ff */
[----:B0-----:R-:W-:-:S07]  /*19b0*/  IMAD.MOV.U32 R13, RZ, RZ, RZ ;  /* 0x000000ffff0d7224 */ /* 0x001fce00078e00ff */
[----:B------:R-:W-:-:S07]  /*19c0*/  LEPC R20, `(.L_x_20) ;  /* 0x000000001014794e */ /* 0x000fce0000000000 */
[----:B-1---5:R-:W-:Y:S05]  /*19d0*/  CALL.ABS.NOINC R14 ;  /* 0x000000000e007343 */ /* 0x022fea0003c00000 */
.L_x_20:
[----:B------:R-:W-:-:S13]  /*19e0*/  ISETP.NE.AND P0, PT, R74, 0x3, PT ;  /* 0x000000034a00780c */ /* 0x000fda0003f05270 */
[----:B------:R-:W-:Y:S05]  /*19f0*/  @!P0 BRA `(.L_x_21) ;  /* 0x0000000000048947 */ /* 0x000fea0003800000 */
[----:B------:R-:W-:Y:S01]  /*1a00*/  BPT.TRAP 0x1 ;  /* 0x000000040000795c */ /* 0x000fe20000300000 */
.L_x_21:
[----:B0-----:R-:W-:Y:S02]  /*1a10*/  IMAD.U32 R3, RZ, RZ, UR38 ;  /* 0x00000026ff037e24 */ /* 0x001fe4000f8e00ff */
[----:B------:R-:W-:-:S03]  /*1a20*/  IMAD.U32 R0, RZ, RZ, UR39 ;  /* 0x00000027ff007e24 */ /* 0x000fc6000f8e00ff */
[----:B------:R-:W-:Y:S02]  /*1a30*/  LEA R3, R3, UR41, 0x3 ;  /* 0x0000002903037c11 */ /* 0x000fe4000f8e18ff */
[----:B------:R-:W-:-:S04]  /*1a40*/  SHF.L.U32 R0, R0, 0x1f, RZ ;  /* 0x0000001f00007819 */ /* 0x000fc800000006ff */
[----:B------:R0:W1:Y:S01]  /*1a50*/  SYNCS.PHASECHK.TRANS64.TRYWAIT P1, [R3+URZ], R0 ;  /* 0x00000000030075a7 */ /* 0x000062000802017f */
[----:B------:R-:W-:Y:S05]  /*1a60*/  @!P0 BRA `(.L_x_22) ;  /* 0x0000000000048947 */ /* 0x000fea0003800000 */
[----:B------:R-:W-:Y:S01]  /*1a70*/  BPT.TRAP 0x1 ;  /* 0x000000040000795c */ /* 0x000fe20000300000 */
.L_x_22:
[----:B-1----:R-:W-:Y:S05]  /*1a80*/  @P1 BRA `(.L_x_23) ;  /* 0x0000000000081947 */ /* 0x002fea0003800000 */
[----:B------:R-:W1:Y:S02]  /*1a90*/  SYNCS.PHASECHK.TRANS64.TRYWAIT P1, [R3+URZ], R0 ;  /* 0x00000000030075a7 */ /* 0x000e64000802017f */
[----:B-1----:R-:W-:Y:S05]  /*1aa0*/  @!P1 BRA `(.L_x_24) ;  /* 0x00000048005c9947 */ /* 0x002fea0003800000 */
.L_x_23:
[----:B------:R-:W-:Y:S05]  /*1ab0*/  WARPSYNC.ALL ;  /* 0x0000000000007948 */ /* 0x000fea0003800000 */
[----:B------:R-:W-:Y:S01]  /*1ac0*/  ULEA UR8, UR38, UR45, 0xa ;  /* 0x0000002d26087291 */ /* 0x000fe2000f8e503f */
[----:B------:R-:W-:Y:S01]  /*1ad0*/  WARPGROUP.ARRIVE ;  /* 0x00000000000079c5 */ /* 0x000fe20000000000 */
[----:B------:R-:W-:Y:S01]  /*1ae0*/  ULEA UR9, UR38, UR46, 0xa ;  /* 0x0000002e26097291 */ /* 0x000fe2000f8e503f */
[----:B01----:R-:W-:Y:S01]  /*1af0*/  IMAD.U32 R0, RZ, RZ, UR42 ;  /* 0x0000002aff007e24 */ /* 0x003fe2000f8e00ff */
[----:B------:R-:W-:Y:S01]  /*1b00*/  UMOV UR5, 0x40000040 ;  /* 0x4000004000057882 */ /* 0x000fe20000000000 */
[----:B------:R-:W-:-:S02]  /*1b10*/  UMOV UR7, 0x40000040 ;  /* 0x4000004000077882 */ /* 0x000fc40000000000 */
[----:B------:R-:W-:Y:S01]  /*1b20*/  UMOV UR4, UR8 ;  /* 0x0000000800047c82 */ /* 0x000fe20008000000 */
[----:B------:R-:W-:Y:S01]  /*1b30*/  ISETP.GE.AND P1, PT, R0, 0x1, PT ;  /* 0x000000010000780c */ /* 0x000fe20003f26270 */
[----:B------:R-:W-:Y:S02]  /*1b40*/  UMOV UR6, UR9 ;  /* 0x0000000900067c82 */ /* 0x000fe40008000000 */
[----:B------:R-:W-:Y:S01]  /*1b50*/  HGMMA.64x64x8.F32.TF32 R24, gdesc[UR4], RZ, !UPT, gsb0 ;  /* 0x04e00000041879f0 */ /* 0x000fe2000c0028ff */
[----:B------:R-:W-:Y:S02]  /*1b60*/  UIADD3 UR4, UR8, 0x2, URZ ;  /* 0x0000000208047890 */ /* 0x000fe4000fffe03f */
[----:B------:R-:W-:Y:S01]  /*1b70*/  UIADD3 UR6, UR9, 0x2, URZ ;  /* 0x0000000209067890 */ /* 0x000fe2000fffe03f */
[----:B------:R-:W-:Y:S01]  /*1b80*/  UMOV UR5, 0x40000040 ;  /* 0x4000004000057882 */ /* 0x000fe20000000000 */
[----:B------:R-:W-:Y:S01]  /*1b90*/  UMOV UR7, 0x40000040 ;  /* 0x4000004000077882 */ /* 0x000fe20000000000 */
[----:B------:R-:W-:-:S02]  /*1ba0*/  WARPGROUP.DEPBAR.LE gsb0, 0x0 ;  /* 0x00008000000079c5 */ /* 0x000fc40000010000 */
[----:B------:R-:W-:-:S06]  /*1bb0*/  WARPGROUP.ARRIVE ;  /* 0x00000000000079c5 */ /* 0x000fcc0000000000 */
[----:B------:R-:W-:Y:S01]  /*1bc0*/  HGMMA.64x64x8.F32.TF32 R24, gdesc[UR4], R24, gsb0 ;  /* 0x04e00000041879f0 */ /* 0x000fe20008002818 */
[----:B------:R-:W-:Y:S02]  /*1bd0*/  UIADD3 UR4, UR8, 0x4, URZ ;  /* 0x0000000408047890 */ /* 0x000fe4000fffe03f */
[----:B------:R-:W-:Y:S01]  /*1be0*/  UIADD3 UR6, UR9, 0x4, URZ ;  /* 0x0000000409067890 */ /* 0x000fe2000fffe03f */
[----:B------:R-:W-:Y:S01]  /*1bf0*/  UMOV UR5, 0x40000040 ;  /* 0x4000004000057882 */ /* 0x000fe20000000000 */
[----:B------:R-:W-:Y:S01]  /*1c00*/  UMOV UR7, 0x40000040 ;  /* 0x4000004000077882 */ /* 0x000fe20000000000 */
[----:B------:R-:W-:Y:S02]  /*1c10*/  WARPGROUP.DEPBAR.LE gsb0, 0x0 ;  /* 0x00008000000079c5 */ /* 0x000fe40000010000 */
        /* <DEDUP_REMOVED lines=36> */
[----:B------:R-:W-:Y:S03]  /*1e60*/  HGMMA.64x64x8.F32.TF32 R24, gdesc[UR4], R24, gsb0 ;  /* 0x04e00000041879f0 */ /* 0x000fe60008002818 */
[----:B------:R-:W-:Y:S02]  /*1e70*/  WARPGROUP.DEPBAR.LE gsb0, 0x0 ;  /* 0x00008000000079c5 */ /* 0x000fe40000010000 */
[----:B------:R-:W-:Y:S05]  /*1e80*/  @!P1 BRA `(.L_x_25) ;  /* 0x0000000400849947 */ /* 0x000fea0003800000 */
[----:B------:R-:W-:Y:S01]  /*1e90*/  UIADD3 UR8, UR38, 0x1, URZ ;  /* 0x0000000126087890 */ /* 0x000fe2000fffe03f */
[----:B------:R-:W-:Y:S02]  /*1ea0*/  IMAD.U32 R0, RZ, RZ, UR42 ;  /* 0x0000002aff007e24 */ /* 0x000fe4000f8e00ff */
[----:B------:R-:W-:Y:S01]  /*1eb0*/  IMAD.U32 R3, RZ, RZ, UR38 ;  /* 0x00000026ff037e24 */ /* 0x000fe2000f8e00ff */
[----:B------:R-:W-:-:S04]  /*1ec0*/  UISETP.NE.AND UP0, UPT, UR8, 0x7, UPT ;  /* 0x000000070800788c */ /* 0x000fc8000bf05270 */
[----:B------:R-:W-:Y:S02]  /*1ed0*/  USEL UR4, URZ, 0x1, UP0 ;  /* 0x000000013f047887 */ /* 0x000fe40008000000 */
[----:B------:R-:W-:Y:S02]  /*1ee0*/  USEL UR8, UR8, URZ, UP0 ;  /* 0x0000003f08087287 */ /* 0x000fe40008000000 */
[----:B------:R-:W-:-:S06]  /*1ef0*/  ULOP3.LUT UR4, UR39, UR4, URZ, 0x3c, !UPT ;  /* 0x0000000427047292 */ /* 0x000fcc000f8e3c3f */
[----:B------:R-:W-:-:S07]  /*1f00*/  IMAD.U32 R6, RZ, RZ, UR4 ;  /* 0x00000004ff067e24 */ /* 0x000fce000f8e00ff */
.L_x_32:
[----:B------:R-:W-:Y:S05]  /*1f10*/  @!P0 BRA `(.L_x_26) ;  /* 0x0000000000048947 */ /* 0x000fea0003800000 */
[----:B------:R-:W-:Y:S01]  /*1f20*/  BPT.TRAP 0x1 ;  /* 0x000000040000795c */ /* 0x000fe20000300000 */
.L_x_26:
[----:B------:R-:W-:Y:S01]  /*1f30*/  ULEA UR4, UR8, UR41, 0x3 ;  /* 0x0000002908047291 */ /* 0x000fe2000f8e183f */
[----:B------:R-:W-:-:S08]  /*1f40*/  SHF.L.U32 R4, R6, 0x1f, RZ ;  /* 0x0000001f06047819 */ /* 0x000fd000000006ff */
[----:B------:R0:W1:Y:S01]  /*1f50*/  SYNCS.PHASECHK.TRANS64.TRYWAIT P1, [UR4], R4 ;  /* 0x00000004ff0075a7 */ /* 0x0000620008020144 */
[----:B------:R-:W-:Y:S05]  /*1f60*/  @!P0 BRA `(.L_x_27) ;  /* 0x0000000000048947 */ /* 0x000fea0003800000 */
[----:B------:R-:W-:Y:S01]  /*1f70*/  BPT.TRAP 0x1 ;  /* 0x000000040000795c */ /* 0x000fe20000300000 */
.L_x_27:
[----:B-1----:R-:W-:Y:S05]  /*1f80*/  @P1 BRA `(.L_x_28) ;  /* 0x0000000000081947 */ /* 0x002fea0003800000 */
[----:B------:R-:W1:Y:S02]  /*1f90*/  SYNCS.PHASECHK.TRANS64.TRYWAIT P1, [UR4], R4 ;  /* 0x00000004ff0075a7 */ /* 0x000e640008020144 */
[----:B-1----:R-:W-:Y:S05]  /*1fa0*/  @!P1 BRA `(.L_x_29) ;  /* 0x0000004400309947 */ /* 0x002fea0003800000 */
.L_x_28:
[----:B------:R-:W-:Y:S01]  /*1fb0*/  ULEA UR9, UR8, UR45, 0xa ;  /* 0x0000002d08097291 */ /* 0x000fe2000f8e503f */
[----:B------:R-:W-:Y:S01]  /*1fc0*/  WARPGROUP.ARRIVE ;  /* 0x00000000000079c5 */ /* 0x000fe20000000000 */
[----:B------:R-:W-:Y:S01]  /*1fd0*/  ULEA UR10, UR8, UR46, 0xa ;  /* 0x0000002e080a7291 */ /* 0x000fe2000f8e503f */
[----:B------:R-:W-:Y:S01]  /*1fe0*/  UMOV UR5, 0x40000040 ;  /* 0x4000004000057882 */ /* 0x000fe20000000000 */
[----:B------:R-:W-:-:S03]  /*1ff0*/  UMOV UR7, 0x40000040 ;  /* 0x4000004000077882 */ /* 0x000fc60000000000 */
[----:B------:R-:W-:Y:S02]  /*2000*/  UMOV UR4, UR9 ;  /* 0x0000000900047c82 */ /* 0x000fe40008000000 */
[----:B------:R-:W-:Y:S02]  /*2010*/  UMOV UR6, UR10 ;  /* 0x0000000a00067c82 */ /* 0x000fe40008000000 */
[----:B------:R-:W-:Y:S01]  /*2020*/  HGMMA.64x64x8.F32.TF32 R24, gdesc[UR4], R24, gsb0 ;  /* 0x04e00000041879f0 */ /* 0x000fe20008002818 */
        /* <DEDUP_REMOVED lines=51> */
[----:B------:R-:W-:Y:S01]  /*2360*/  BPT.TRAP 0x1 ;  /* 0x000000040000795c */ /* 0x000fe20000300000 */
.L_x_30:
[----:B------:R-:W-:-:S13]  /*2370*/  ISETP.NE.AND P1, PT, R57, RZ, PT ;  /* 0x000000ff3900720c */ /* 0x000fda0003f25270 */
[----:B01----:R-:W-:-:S05]  /*2380*/  @P1 LEA R4, R3, UR41, 0x3 ;  /* 0x0000002903041c11 */ /* 0x003fca000f8e18ff */
[----:B------:R-:W-:-:S05]  /*2390*/  @P1 VIADD R5, R4, 0x38 ;  /* 0x0000003804051836 */ /* 0x000fca0000000000 */
[----:B------:R-:W-:-:S04]  /*23a0*/  @P1 PRMT R5, R56, 0x654, R5 ;  /* 0x0000065438051816 */ /* 0x000fc80000000005 */
[----:B------:R0:W-:Y:S01]  /*23b0*/  @P1 SYNCS.ARRIVE.TRANS64.RED.A1T0 RZ, [R5+URZ], RZ ;  /* 0x000000ff05ff19a7 */ /* 0x0001e2000810043f */
[----:B------:R-:W-:-:S13]  /*23c0*/  ISETP.GT.U32.AND P1, PT, R23, 0x1, PT ;  /* 0x000000011700780c */ /* 0x000fda0003f24070 */
[----:B0-----:R-:W-:Y:S05]  /*23d0*/  @P1 BRA `(.L_x_31) ;  /* 0x0000000000041947 */ /* 0x001fea0003800000 */
[----:B------:R-:W-:Y:S01]  /*23e0*/  BPT.TRAP 0x1 ;  /* 0x000000040000795c */ /* 0x000fe20000300000 */
.L_x_31:
[----:B------:R-:W-:Y:S01]  /*23f0*/  UIADD3 UR8, UR8, 0x1, URZ ;  /* 0x0000000108087890 */ /* 0x000fe2000fffe03f */
[C---:B------:R-:W-:Y:S01]  /*2400*/  ISETP.GT.AND P2, PT, R0.reuse, 0x1, PT ;  /* 0x000000010000780c */ /* 0x040fe20003f44270 */
[----:B------:R-:W-:Y:S02]  /*2410*/  VIADD R3, R3, 0x1 ;  /* 0x0000000103037836 */ /* 0x000fe40000000000 */
[----:B------:R-:W-:Y:S01]  /*2420*/  UISETP.NE.AND UP0, UPT, UR8, 0x7, UPT ;  /* 0x000000070800788c */ /* 0x000fe2000bf05270 */
[----:B------:R-:W-:Y:S02]  /*2430*/  VIADD R0, R0, 0xffffffff ;  /* 0xffffffff00007836 */ /* 0x000fe40000000000 */
[C---:B------:R-:W-:Y:S01]  /*2440*/  ISETP.NE.AND P1, PT, R3.reuse, 0x7, PT ;  /* 0x000000070300780c */ /* 0x040fe20003f25270 */
[----:B------:R-:W-:Y:S02]  /*2450*/  USEL UR4, URZ, 0x1, UP0 ;  /* 0x000000013f047887 */ /* 0x000fe40008000000 */
[----:B------:R-:W-:Y:S01]  /*2460*/  USEL UR8, UR8, URZ, UP0 ;  /* 0x0000003f08087287 */ /* 0x000fe20008000000 */
[----:B------:R-:W-:-:S03]  /*2470*/  SEL R3, R3, RZ, P1 ;  /* 0x000000ff03037207 */ /* 0x000fc60000800000 */
[----:B------:R-:W-:Y:S01]  /*2480*/  LOP3.LUT R6, R6, UR4, RZ, 0x3c, !PT ;  /* 0x0000000406067c12 */ /* 0x000fe2000f8e3cff */
[----:B------:R-:W-:Y:S07]  /*2490*/  @P2 BRA `(.L_x_32) ;  /* 0xfffffff8009c2947 */ /* 0x000fee000383ffff */
.L_x_25:
[----:B------:R-:W0:Y:S01]  /*24a0*/  LDC R0, c[0x0][0x28c] ;  /* 0x0000a300ff007b82 */ /* 0x000e220000000800 */
[----:B------:R-:W-:-:S04]  /*24b0*/  IMAD.U32 R3, RZ, RZ, UR49 ;  /* 0x00000031ff037e24 */ /* 0x000fc8000f8e00ff */
[----:B------:R1:W-:Y:S01]  /*24c0*/  SYNCS.ARRIVE.TRANS64.A1T0 RZ, [R3+UR48], RZ ;  /* 0x000000ff03ff79a7 */ /* 0x0003e20008100030 */
[----:B0-----:R-:W-:-:S13]  /*24d0*/  ISETP.GE.AND P1, PT, R0, 0x1, PT ;  /* 0x000000010000780c */ /* 0x001fda0003f26270 */
[----:B-1----:R-:W-:Y:S05]  /*24e0*/  @!P1 BRA `(.L_x_33) ;  /* 0x0000000000509947 */ /* 0x002fea0003800000 */
[----:B------:R-:W-:Y:S05]  /*24f0*/  @!P0 BRA `(.L_x_34) ;  /* 0x0000000000048947 */ /* 0x000fea0003800000 */
[----:B------:R-:W-:Y:S01]  /*2500*/  BPT.TRAP 0x1 ;  /* 0x000000040000795c */ /* 0x000fe20000300000 */
.L_x_34:
[----:B------:R-:W-:Y:S01]  /*2510*/  ISETP.NE.AND P0, PT, R57, RZ, PT ;  /* 0x000000ff3900720c */ /* 0x000fe20003f05270 */
[----:B------:R-:W-:Y:S01]  /*2520*/  BSSY B0, `(.L_x_35) ;  /* 0x000000e000007945 */ /* 0x000fe20003800000 */
[----:B------:R-:W-:-:S11]  /*2530*/  ISETP.GT.U32.AND P1, PT, R23, 0x1, PT ;  /* 0x000000011700780c */ /* 0x000fd60003f24070 */
[----:B------:R-:W-:Y:S05]  /*2540*/  @!P0 BRA `(.L_x_36) ;  /* 0x00000000002c8947 */ /* 0x000fea0003800000 */
[----:B------:R-:W-:-:S04]  /*2550*/  UIADD3 UR6, UR38, UR42, URZ ;  /* 0x0000002a26067290 */ /* 0x000fc8000fffe03f */
[----:B------:R-:W-:-:S04]  /*2560*/  UIMAD.WIDE.U32 UR4, UR6, 0x24924925, URZ ;  /* 0x24924925060478a5 */ /* 0x000fc8000f8e003f */
[----:B------:R-:W-:-:S04]  /*2570*/  UIADD3 UR4, UR6, -UR5, URZ ;  /* 0x8000000506047290 */ /* 0x000fc8000fffe03f */
[----:B------:R-:W-:-:S04]  /*2580*/  ULEA.HI UR4, UR4, UR5, URZ, 0x1f ;  /* 0x0000000504047291 */ /* 0x000fc8000f8ff83f */
[----:B------:R-:W-:-:S04]  /*2590*/  USHF.R.U32.HI UR4, URZ, 0x2, UR4 ;  /* 0x000000023f047899 */ /* 0x000fc80008011604 */
[----:B------:R-:W-:-:S04]  /*25a0*/  UIMAD UR4, UR4, -0x7, UR6 ;  /* 0xfffffff9040478a4 */ /* 0x000fc8000f8e0206 */
[----:B------:R-:W-:-:S04]  /*25b0*/  ULEA UR4, UR4, UR41, 0x3 ;  /* 0x0000002904047291 */ /* 0x000fc8000f8e183f */
[----:B------:R-:W-:-:S06]  /*25c0*/  UIADD3 UR4, UR4, 0x38, URZ ;  /* 0x0000003804047890 */ /* 0x000fcc000fffe03f */
[----:B------:R-:W-:-:S05]  /*25d0*/  IMAD.U32 R3, RZ, RZ, UR4 ;  /* 0x00000004ff037e24 */ /* 0x000fca000f8e00ff */
[----:B------:R-:W-:-:S04]  /*25e0*/  PRMT R0, R56, 0x654, R3 ;  /* 0x0000065438007816 */ /* 0x000fc80000000003 */
[----:B------:R0:W-:Y:S03]  /*25f0*/  SYNCS.ARRIVE.TRANS64.RED.A1T0 RZ, [R0+URZ], RZ ;  /* 0x000000ff00ff79a7 */ /* 0x0001e6000810043f */
.L_x_36:
[----:B------:R-:W-:Y:S05]  /*2600*/  BSYNC B0 ;  /* 0x0000000000007941 */ /* 0x000fea0003800000 */
.L_x_35:
[----:B------:R-:W-:Y:S05]  /*2610*/  @P1 BRA `(.L_x_33) ;  /* 0x0000000000041947 */ /* 0x000fea0003800000 */
[----:B------:R-:W-:Y:S01]  /*2620*/  BPT.TRAP 0x1 ;  /* 0x000000040000795c */ /* 0x000fe20000300000 */
.L_x_33:
[----:B0-----:R-:W-:Y:S01]  /*2630*/  SHF.L.U32 R0, R75, 0x1f, RZ ;  /* 0x0000001f4b007819 */ /* 0x001fe200000006ff */
[----:B------:R-:W-:Y:S01]  /*2640*/  UISETP.GE.U32.AND UP1, UPT, UR47, 0x7, UPT ;  /* 0x000000072f00788c */ /* 0x000fe2000bf26070 */
[----:B------:R-:W-:Y:S01]  /*2650*/  SHF.R.S32.HI R9, RZ, 0x1f, R19 ;  /* 0x0000001fff097819 */ /* 0x000fe20000011413 */
[----:B------:R-:W-:Y:S01]  /*2660*/  UIADD3 UR38, UR38, UR47, URZ ;  /* 0x0000002f26267290 */ /* 0x000fe2000fffe03f */
[----:B------:R-:W0:Y:S03]  /*2670*/  SYNCS.PHASECHK.TRANS64.TRYWAIT P0, [UR43+0x8], R0 ;  /* 0x00000800ff0075a7 */ /* 0x000e26000800016b */
[----:B------:R-:W-:-:S04]  /*2680*/  UISETP.GT.U32.AND UP0, UPT, UR38, 0x6, UPT ;  /* 0x000000062600788c */ /* 0x000fc8000bf04070 */
[----:B------:R-:W-:Y:S02]  /*2690*/  UISETP.LT.U32.AND UP0, UPT, UR47, 0x7, UP0 ;  /* 0x000000072f00788c */ /* 0x000fe40008701070 */
[----:B------:R-:W-:Y:S02]  /*26a0*/  @UP1 UIMAD.WIDE.U32 UR4, UR38, 0x24924925, URZ ;  /* 0x24924925260418a5 */ /* 0x000fe4000f8e003f */
[----:B------:R-:W-:Y:S02]  /*26b0*/  USEL UR6, URZ, 0x1, !UP0 ;  /* 0x000000013f067887 */ /* 0x000fe4000c000000 */
[----:B------:R-:W-:Y:S02]  /*26c0*/  @UP1 UIADD3 UR4, UR38, -UR5, URZ ;  /* 0x8000000526041290 */ /* 0x000fe4000fffe03f */
[----:B------:R-:W-:Y:S02]  /*26d0*/  ULOP3.LUT UR39, UR39, UR6, URZ, 0x3c, !UPT ;  /* 0x0000000627277292 */ /* 0x000fe4000f8e3c3f */
[----:B------:R-:W-:-:S04]  /*26e0*/  @UP1 ULEA.HI UR4, UR4, UR5, URZ, 0x1f ;  /* 0x0000000504041291 */ /* 0x000fc8000f8ff83f */
[----:B------:R-:W-:-:S04]  /*26f0*/  @UP1 USHF.R.U32.HI UR4, URZ, 0x2, UR4 ;  /* 0x000000023f041899 */ /* 0x000fc80008011604 */
[----:B------:R-:W-:Y:S01]  /*2700*/  @UP1 ULOP3.LUT UR39, UR39, 0x1, UR4, 0x78, !UPT ;  /* 0x0000000127271892 */ /* 0x000fe2000f8e7804 */
[----:B0-----:R-:W-:Y:S11]  /*2710*/  @!P0 BRA `(.L_x_37) ;  /* 0x0000003c006c8947 */ /* 0x001ff60003800000 */
.L_x_130:
[----:B------:R-:W-:Y:S01]  /*2720*/  ULDC.64 UR4, c[0x0][0x5d0] ;  /* 0x0001740000047ab9 */ /* 0x000fe20000000a00 */
[----:B------:R-:W-:Y:S01]  /*2730*/  ULDC UR6, c[0x0][0x284] ;  /* 0x0000a10000067ab9 */ /* 0x000fe20000000800 */
[----:B0-----:R-:W-:Y:S02]  /*2740*/  IMAD R0, R9, UR4, RZ ;  /* 0x0000000409007c24 */ /* 0x001fe4000f8e02ff */
[----:B------:R-:W-:Y:S02]  /*2750*/  IMAD.SHL.U32 R12, R18, 0x40, RZ ;  /* 0x00000040120c7824 */ /* 0x000fe400078e00ff */
[C---:B------:R-:W-:Y:S02]  /*2760*/  IMAD R3, R19.reuse, UR5, R0 ;  /* 0x0000000513037c24 */ /* 0x040fe4000f8e0200 */
[----:B------:R-:W-:Y:S01]  /*2770*/  IMAD.SHL.U32 R0, R22, 0x40, RZ ;  /* 0x0000004016007824 */ /* 0x000fe200078e00ff */
[----:B------:R-:W-:Y:S01]  /*2780*/  SHF.R.S32.HI R13, RZ, 0x1f, R12 ;  /* 0x0000001fff0d7819 */ /* 0x000fe2000001140c */
[----:B------:R-:W-:Y:S01]  /*2790*/  IMAD.WIDE.U32 R4, R19, UR4, R62 ;  /* 0x0000000413047c25 */ /* 0x000fe2000f8e003e */
[----:B------:R-:W-:-:S02]  /*27a0*/  ULDC.64 UR4, c[0x0][0x5c8] ;  /* 0x0001720000047ab9 */ /* 0x000fc40000000a00 */
[----:B------:R-:W-:Y:S01]  /*27b0*/  ISETP.GE.AND P0, PT, R0, UR6, PT ;  /* 0x0000000600007c0c */ /* 0x000fe2000bf06270 */
[----:B------:R-:W-:Y:S01]  /*27c0*/  ULDC UR6, c[0x0][0x288] ;  /* 0x0000a20000067ab9 */ /* 0x000fe20000000800 */
[----:B------:R-:W-:Y:S01]  /*27d0*/  IADD3 R4, P1, R12, R4, RZ ;  /* 0x000000040c047210 */ /* 0x000fe20007f3e0ff */
[----:B------:R-:W-:Y:S01]  /*27e0*/  IMAD.WIDE R20, R22, 0x40, R60 ;  /* 0x0000004016147825 */ /* 0x000fe200078e023c */
[----:B------:R-:W-:Y:S02]  /*27f0*/  ISETP.GE.OR P0, PT, R12, UR6, P0 ;  /* 0x000000060c007c0c */ /* 0x000fe40008706670 */
[----:B------:R-:W-:Y:S01]  /*2800*/  IADD3.X R5, R13, R5, R3, P1, !PT ;  /* 0x000000050d057210 */ /* 0x000fe20000ffe403 */
[----:B------:R-:W-:-:S04]  /*2810*/  IMAD R7, R21, UR4, RZ ;  /* 0x0000000415077c24 */ /* 0x000fc8000f8e02ff */
[C---:B------:R-:W-:Y:S02]  /*2820*/  IMAD R7, R20.reuse, UR5, R7 ;  /* 0x0000000514077c24 */ /* 0x040fe4000f8e0207 */
[----:B------:R-:W-:-:S04]  /*2830*/  IMAD.WIDE.U32 R72, R20, UR4, R4 ;  /* 0x0000000414487c25 */ /* 0x000fc8000f8e0004 */
[----:B------:R-:W-:Y:S05]  /*2840*/  @P0 BRA `(.L_x_38) ;  /* 0x0000002000540947 */ /* 0x000fea0003800000 */
[----:B-----5:R-:W-:Y:S01]  /*2850*/  FSETP.NEU.AND P1, PT, R59, RZ, PT ;  /* 0x000000ff3b00720b */ /* 0x020fe20003f2d000 */
[----:B------:R-:W-:Y:S01]  /*2860*/  IMAD.IADD R22, R67, 0x1, -R12 ;  /* 0x0000000143167824 */ /* 0x000fe200078e0a0c */
[----:B------:R-:W-:Y:S01]  /*2870*/  BSSY B0, `(.L_x_38) ;  /* 0x0000212000007945 */ /* 0x000fe20003800000 */
[----:B------:R-:W-:Y:S02]  /*2880*/  IMAD.IADD R0, R71, 0x1, -R0 ;  /* 0x0000000147007824 */ /* 0x000fe400078e0a00 */
[----:B------:R-:W-:Y:S01]  /*2890*/  IMAD.IADD R7, R73, 0x1, R7 ;  /* 0x0000000149077824 */ /* 0x000fe200078e0207 */
[----:B------:R-:W-:-:S04]  /*28a0*/  ISETP.GT.AND P0, PT, R22, RZ, PT ;  /* 0x000000ff1600720c */ /* 0x000fc80003f04270 */
[----:B------:R-:W-:-:S03]  /*28b0*/  ISETP.GT.AND P2, PT, R0, RZ, P0 ;  /* 0x000000ff0000720c */ /* 0x000fc60000744270 */
[----:B------:R-:W-:Y:S10]  /*28c0*/  @!P1 BRA `(.L_x_39) ;  /* 0x0000001400d89947 */ /* 0x000ff40003800000 */
[----:B------:R-:W0:Y:S01]  /*28d0*/  LDC.64 R76, c[0x0][0x5b8] ;  /* 0x00016e00ff4c7b82 */ /* 0x000e220000000a00 */
[----:B------:R-:W-:-:S07]  /*28e0*/  ULDC.64 UR4, c[0x0][0x5c0] ;  /* 0x0001700000047ab9 */ /* 0x000fce0000000a00 */
[----:B------:R-:W1:Y:S08]  /*28f0*/  LDC.64 R78, c[0x0][0x5b0] ;  /* 0x00016c00ff4e7b82 */ /* 0x000e700000000a00 */
[----:B------:R-:W2:Y:S01]  /*2900*/  LDC.64 R80, c[0x0][0x5a8] ;  /* 0x00016a00ff507b82 */ /* 0x000ea20000000a00 */
[-C--:B0-----:R-:W-:Y:S02]  /*2910*/  IMAD R6, R9, R76.reuse, RZ ;  /* 0x0000004c09067224 */ /* 0x081fe400078e02ff */
[----:B------:R-:W-:-:S04]  /*2920*/  IMAD.WIDE.U32 R4, R19, R76, R62 ;  /* 0x0000004c13047225 */ /* 0x000fc800078e003e */
[----:B------:R-:W-:Y:S01]  /*2930*/  IMAD R73, R19, R77, R6 ;  /* 0x0000004d13497224 */ /* 0x000fe200078e0206 */
[----:B------:R-:W-:Y:S01]  /*2940*/  IADD3 R8, P1, R12, R4, RZ ;  /* 0x000000040c087210 */ /* 0x000fe20007f3e0ff */
[----:B-1----:R-:W-:-:S03]  /*2950*/  IMAD R3, R21, R78, RZ ;  /* 0x0000004e15037224 */ /* 0x002fc600078e02ff */
[----:B------:R-:W-:Y:S01]  /*2960*/  IADD3.X R9, R13, R5, R73, P1, !PT ;  /* 0x000000050d097210 */ /* 0x000fe20000ffe449 */
[C---:B------:R-:W-:Y:S02]  /*2970*/  IMAD R21, R20.reuse, R79, R3 ;  /* 0x0000004f14157224 */ /* 0x040fe400078e0203 */
[----:B------:R-:W-:-:S04]  /*2980*/  IMAD.WIDE.U32 R4, R20, R78, R8 ;  /* 0x0000004e14047225 */ /* 0x000fc800078e0008 */
[----:B------:R-:W-:Y:S01]  /*2990*/  IMAD.IADD R3, R5, 0x1, R21 ;  /* 0x0000000105037824 */ /* 0x000fe200078e0215 */
[----:B--2---:R-:W-:-:S04]  /*29a0*/  LEA R10, P1, R4, R80, 0x2 ;  /* 0x00000050040a7211 */ /* 0x004fc800078210ff */
[----:B------:R-:W-:-:S05]  /*29b0*/  LEA.HI.X R11, R4, R81, R3, 0x2, P1 ;  /* 0x00000051040b7211 */ /* 0x000fca00008f1403 */
[----:B------:R0:W2:Y:S01]  /*29c0*/  @P2 LDG.E.LTC128B R3, desc[UR36][R10.64] ;  /* 0x000000240a032981 */ /* 0x0000a2000c1e1920 */
[----:B------:R-:W-:Y:S01]  /*29d0*/  IMAD.WIDE.U32 R4, R20, R78, R12 ;  /* 0x0000004e14047225 */ /* 0x000fe200078e000c */
[----:B------:R-:W-:Y:S01]  /*29e0*/  LEA R6, P3, R72, UR4, 0x2 ;  /* 0x0000000448067c11 */ /* 0x000fe2000f8610ff */
[----:B------:R-:W-:Y:S01]  /*29f0*/  BSSY B1, `(.L_x_40) ;  /* 0x0000014000017945 */ /* 0x000fe20003800000 */
[----:B------:R-:W-:Y:S02]  /*2a00*/  IADD3 R14, P1, R62, R4, RZ ;  /* 0x000000043e0e7210 */ /* 0x000fe40007f3e0ff */
[----:B------:R-:W-:Y:S02]  /*2a10*/  LEA.HI.X R7, R72, UR5, R7, 0x2, P3 ;  /* 0x0000000548077c11 */ /* 0x000fe400098f1407 */
[----:B------:R-:W-:Y:S01]  /*2a20*/  IADD3.X R15, R63, R21, R5, P1, !PT ;  /* 0x000000153f0f7210 */ /* 0x000fe20000ffe405 */
[----:B0-----:R-:W-:Y:S01]  /*2a30*/  IMAD.SHL.U32 R10, R78, 0x8, RZ ;  /* 0x000000084e0a7824 */ /* 0x001fe200078e00ff */
[----:B------:R-:W-:-:S02]  /*2a40*/  ISETP.GT.AND P1, PT, R22, 0x1, PT ;  /* 0x000000011600780c */ /* 0x000fc40003f24270 */
[----:B------:R-:W-:Y:S01]  /*2a50*/  SHF.L.U64.HI R11, R78, 0x3, R79 ;  /* 0x000000034e0b7819 */ /* 0x000fe2000001024f */
[----:B------:R-:W-:Y:S01]  /*2a60*/  IMAD.WIDE.U32 R14, R19, R76, R14 ;  /* 0x0000004c130e7225 */ /* 0x000fe200078e000e */
[----:B------:R-:W-:-:S03]  /*2a70*/  ISETP.GT.AND P3, PT, R0, RZ, P1 ;  /* 0x000000ff0000720c */ /* 0x000fc60000f64270 */
[----:B------:R-:W-:Y:S01]  /*2a80*/  IMAD.WIDE.U32 R10, R20, R78, R10 ;  /* 0x0000004e140a7225 */ /* 0x000fe200078e000a */
[----:B--2---:R-:W-:-:S05]  /*2a90*/  LOP3.LUT R4, R3, 0xffffe000, RZ, 0xc0, !PT ;  /* 0xffffe00003047812 */ /* 0x004fca00078ec0ff */
[----:B------:R-:W-:Y:S01]  /*2aa0*/  FMUL R5, R4, R59 ;  /* 0x0000003b04057220 */ /* 0x000fe20000400000 */
[----:B------:R-:W-:-:S03]  /*2ab0*/  LEA R4, P4, R14, R80, 0x2 ;  /* 0x000000500e047211 */ /* 0x000fc600078810ff */
[----:B------:R-:W-:Y:S01]  /*2ac0*/  FFMA R77, R24, R58, R5 ;  /* 0x0000003a184d7223 */ /* 0x000fe20000000005 */
[----:B------:R-:W-:-:S04]  /*2ad0*/  IMAD.IADD R5, R73, 0x1, R15 ;  /* 0x0000000149057824 */ /* 0x000fc800078e020f */
[----:B------:R-:W-:Y:S02]  /*2ae0*/  F2FP.TF32.F32.PACK_B R77, R77 ;  /* 0x0000004dff4d723e */ /* 0x000fe400024050ff */
[----:B------:R-:W-:-:S03]  /*2af0*/  LEA.HI.X R5, R14, R81, R5, 0x2, P4 ;  /* 0x000000510e057211 */ /* 0x000fc600020f1405 */
[----:B------:R0:W-:Y:S01]  /*2b00*/  @P2 STG.E desc[UR36][R6.64], R77 ;  /* 0x0000004d06002986 */ /* 0x0001e2000c101924 */
[----:B------:R-:W-:Y:S05]  /*2b10*/  @!P3 BRA `(.L_x_41) ;  /* 0x000000000004b947 */ /* 0x000fea0003800000 */
[----:B------:R1:W5:Y:S02]  /*2b20*/  LDG.E.LTC128B R3, desc[UR36][R4.64+0x4] ;  /* 0x0000042404037981 */ /* 0x000364000c1e1920 */
.L_x_41:
[----:B------:R-:W-:Y:S05]  /*2b30*/  BSYNC B1 ;  /* 0x0000000000017941 */ /* 0x000fea0003800000 */
.L_x_40:
[----:B-----5:R-:W-:Y:S01]  /*2b40*/  LOP3.LUT R14, R3, 0xffffe000, RZ, 0xc0, !PT ;  /* 0xffffe000030e7812 */ /* 0x020fe200078ec0ff */
[----:B------:R-:W-:Y:S01]  /*2b50*/  IMAD.IADD R21, R21, 0x1, R11 ;  /* 0x0000000115157824 */ /* 0x000fe200078e020b */
[----:B------:R-:W-:Y:S01]  /*2b60*/  IADD3 R8, P2, R8, R10, RZ ;  /* 0x0000000a08087210 */ /* 0x000fe20007f5e0ff */
[----:B------:R-:W-:Y:S01]  /*2b70*/  IMAD.MOV.U32 R18, RZ, RZ, R3 ;  /* 0x000000ffff127224 */ /* 0x000fe200078e0003 */
[----:B------:R-:W-:Y:S01]  /*2b80*/  ISETP.GT.AND P0, PT, R0, 0x8, P0 ;  /* 0x000000080000780c */ /* 0x000fe20000704270 */
[----:B------:R-:W-:Y:S02]  /*2b90*/  FMUL R14, R14, R59 ;  /* 0x0000003b0e0e7220 */ /* 0x000fe40000400000 */
[----:B------:R-:W-:Y:S02]  /*2ba0*/  IMAD.X R9, R21, 0x1, R9, P2 ;  /* 0x0000000115097824 */ /* 0x000fe400010e0609 */
[----:B------:R-:W-:Y:S01]  /*2bb0*/  FFMA R25, R25, R58, R14 ;  /* 0x0000003a19197223 */ /* 0x000fe2000000000e */
[----:B------:R-:W-:-:S04]  /*2bc0*/  LEA R14, P2, R8, R80, 0x2 ;  /* 0x00000050080e7211 */ /* 0x000fc800078410ff */
[----:B------:R-:W-:Y:S02]  /*2bd0*/  F2FP.TF32.F32.PACK_B R25, R25 ;  /* 0x00000019ff19723e */ /* 0x000fe400024050ff */
[----:B------:R-:W-:-:S03]  /*2be0*/  LEA.HI.X R15, R8, R81, R9, 0x2, P2 ;  /* 0x00000051080f7211 */ /* 0x000fc600010f1409 */
[----:B------:R2:W-:Y:S04]  /*2bf0*/  @P3 STG.E desc[UR36][R6.64+0x4], R25 ;  /* 0x0000041906003986 */ /* 0x0005e8000c101924 */
[----:B------:R-:W3:Y:S01]  /*2c00*/  @P0 LDG.E.LTC128B R18, desc[UR36][R14.64] ;  /* 0x000000240e120981 */ /* 0x000ee2000c1e1920 */
[----:B------:R-:W-:Y:S01]  /*2c10*/  IADD3 R12, P2, P3, R62, R10, R12 ;  /* 0x0000000a3e0c7210 */ /* 0x000fe20007b5e00c */
[----:B------:R-:W-:Y:S01]  /*2c20*/  BSSY B1, `(.L_x_42) ;  /* 0x0000011000017945 */ /* 0x000fe20003800000 */
[C---:B------:R-:W-:Y:S02]  /*2c30*/  SHF.L.U64.HI R9, R64.reuse, 0x2, R65 ;  /* 0x0000000240097819 */ /* 0x040fe40000010241 */
[----:B------:R-:W-:Y:S02]  /*2c40*/  IADD3.X R13, R63, R21, R13, P2, P3 ;  /* 0x000000153f0d7210 */ /* 0x000fe400017e640d */
[----:B------:R-:W-:-:S02]  /*2c50*/  LEA R10, P2, R64, R6, 0x2 ;  /* 0x00000006400a7211 */ /* 0x000fc400078410ff */
[----:B------:R-:W-:Y:S01]  /*2c60*/  ISETP.GT.AND P1, PT, R0, 0x8, P1 ;  /* 0x000000080000780c */ /* 0x000fe20000f24270 */
[----:B------:R-:W-:-:S04]  /*2c70*/  IMAD.WIDE.U32 R12, R19, R76, R12 ;  /* 0x0000004c130c7225 */ /* 0x000fc800078e000c */
[----:B------:R-:W-:Y:S01]  /*2c80*/  IMAD.X R11, R9, 0x1, R7, P2 ;  /* 0x00000001090b7824 */ /* 0x000fe200010e0607 */
[----:B---3--:R-:W-:-:S05]  /*2c90*/  LOP3.LUT R8, R18, 0xffffe000, RZ, 0xc0, !PT ;  /* 0xffffe00012087812 */ /* 0x008fca00078ec0ff */
        /* <DEDUP_REMOVED lines=9> */
.L_x_43:
[----:B------:R-:W-:Y:S05]  /*2d30*/  BSYNC B1 ;  /* 0x0000000000017941 */ /* 0x000fea0003800000 */
.L_x_42:
[----:B-----5:R-:W-:Y:S01]  /*2d40*/  LOP3.LUT R12, R18, 0xffffe000, RZ, 0xc0, !PT ;  /* 0xffffe000120c7812 */ /* 0x020fe200078ec0ff */
[----:B------:R-:W-:Y:S01]  /*2d50*/  BSSY B1, `(.L_x_44) ;  /* 0x0000009000017945 */ /* 0x000fe20003800000 */
[----:B------:R-:W-:-:S03]  /*2d60*/  ISETP.GT.AND P0, PT, R22, 0x8, PT ;  /* 0x000000081600780c */ /* 0x000fc60003f04270 */
[----:B------:R-:W-:Y:S01]  /*2d70*/  FMUL R12, R12, R59 ;  /* 0x0000003b0c0c7220 */ /* 0x000fe20000400000 */
[----:B------:R-:W-:-:S03]  /*2d80*/  ISETP.GT.AND P2, PT, R0, RZ, P0 ;  /* 0x000000ff0000720c */ /* 0x000fc60000744270 */
[----:B------:R-:W-:-:S05]  /*2d90*/  FFMA R27, R27, R58, R12 ;  /* 0x0000003a1b1b7223 */ /* 0x000fca000000000c */
[----:B------:R-:W-:-:S05]  /*2da0*/  F2FP.TF32.F32.PACK_B R27, R27 ;  /* 0x0000001bff1b723e */ /* 0x000fca00024050ff */
[----:B------:R4:W-:Y:S01]  /*2db0*/  @P1 STG.E desc[UR36][R10.64+0x4], R27 ;  /* 0x0000041b0a001986 */ /* 0x0009e2000c101924 */
[----:B------:R-:W-:Y:S05]  /*2dc0*/  @!P2 BRA `(.L_x_45) ;  /* 0x000000000004a947 */ /* 0x000fea0003800000 */
[----:B------:R0:W5:Y:S02]  /*2dd0*/  LDG.E.LTC128B R18, desc[UR36][R4.64+0x20] ;  /* 0x0000202404127981 */ /* 0x000164000c1e1920 */
.L_x_45:
[----:B------:R-:W-:Y:S05]  /*2de0*/  BSYNC B1 ;  /* 0x0000000000017941 */ /* 0x000fea0003800000 */
.L_x_44:
        /* <DEDUP_REMOVED lines=10> */
.L_x_47:
[----:B------:R-:W-:Y:S05]  /*2e90*/  BSYNC B1 ;  /* 0x0000000000017941 */ /* 0x000fea0003800000 */
.L_x_46:
[----:B-----5:R-:W-:Y:S01]  /*2ea0*/  LOP3.LUT R12, R18, 0xffffe000, RZ, 0xc0, !PT ;  /* 0xffffe000120c7812 */ /* 0x020fe200078ec0ff */
[----:B------:R-:W-:Y:S01]  /*2eb0*/  BSSY B1, `(.L_x_48) ;  /* 0x0000008000017945 */ /* 0x000fe20003800000 */
[----:B------:R-:W-:-:S03]  /*2ec0*/  ISETP.GT.AND P0, PT, R0, 0x8, P0 ;  /* 0x000000080000780c */ /* 0x000fc60000704270 */
[----:B------:R-:W-:-:S04]  /*2ed0*/  FMUL R12, R12, R59 ;  /* 0x0000003b0c0c7220 */ /* 0x000fc80000400000 */
[----:B------:R-:W-:-:S05]  /*2ee0*/  FFMA R29, R29, R58, R12 ;  /* 0x0000003a1d1d7223 */ /* 0x000fca000000000c */
[----:B------:R-:W-:-:S05]  /*2ef0*/  F2FP.TF32.F32.PACK_B R29, R29 ;  /* 0x0000001dff1d723e */ /* 0x000fca00024050ff */
[----:B------:R0:W-:Y:S01]  /*2f00*/  @P3 STG.E desc[UR36][R6.64+0x24], R29 ;  /* 0x0000241d06003986 */ /* 0x0001e2000c101924 */
[----:B------:R-:W-:Y:S05]  /*2f10*/  @!P0 BRA `(.L_x_49) ;  /* 0x0000000000048947 */ /* 0x000fea0003800000 */
[----:B------:R0:W5:Y:S02]  /*2f20*/  LDG.E.LTC128B R18, desc[UR36][R8.64+0x20] ;  /* 0x0000202408127981 */ /* 0x000164000c1e1920 */
.L_x_49:
[----:B------:R-:W-:Y:S05]  /*2f30*/  BSYNC B1 ;  /* 0x0000000000017941 */ /* 0x000fea0003800000 */
.L_x_48:
[----:B-----5:R-:W-:Y:S01]  /*2f40*/  LOP3.LUT R12, R18, 0xffffe000, RZ, 0xc0, !PT ;  /* 0xffffe000120c7812 */ /* 0x020fe200078ec0ff */
[----:B------:R-:W-:Y:S01]  /*2f50*/  BSSY B1, `(.L_x_50) ;  /* 0x0000008000017945 */ /* 0x000fe20003800000 */
[----:B------:R-:W-:-:S03]  /*2f60*/  ISETP.GT.AND P1, PT, R0, 0x8, P1 ;  /* 0x000000080000780c */ /* 0x000fc60000f24270 */
[----:B0-----:R-:W-:-:S04]  /*2f70*/  FMUL R3, R12, R59 ;  /* 0x0000003b0c037220 */ /* 0x001fc80000400000 */
[----:B------:R-:W-:-:S05]  /*2f80*/  FFMA R3, R30, R58, R3 ;  /* 0x0000003a1e037223 */ /* 0x000fca0000000003 */
[----:B------:R-:W-:-:S05]  /*2f90*/  F2FP.TF32.F32.PACK_B R3, R3 ;  /* 0x00000003ff03723e */ /* 0x000fca00024050ff */
[----:B------:R0:W-:Y:S01]  /*2fa0*/  @P0 STG.E desc[UR36][R10.64+0x20], R3 ;  /* 0x000020030a000986 */ /* 0x0001e2000c101924 */
[----:B------:R-:W-:Y:S05]  /*2fb0*/  @!P1 BRA `(.L_x_51) ;  /* 0x0000000000049947 */ /* 0x000fea0003800000 */
[----:B------:R0:W5:Y:S02]  /*2fc0*/  LDG.E.LTC128B R18, desc[UR36][R8.64+0x24] ;  /* 0x0000242408127981 */ /* 0x000164000c1e1920 */
.L_x_51:
[----:B------:R-:W-:Y:S05]  /*2fd0*/  BSYNC B1 ;  /* 0x0000000000017941 */ /* 0x000fea0003800000 */
.L_x_50:
        /* <DEDUP_REMOVED lines=10> */
.L_x_53:
[----:B------:R-:W-:Y:S05]  /*3080*/  BSYNC B1 ;  /* 0x0000000000017941 */ /* 0x000fea0003800000 */
.L_x_52:
[----:B-----5:R-:W-:Y:S01]  /*3090*/  LOP3.LUT R12, R18, 0xffffe000, RZ, 0xc0, !PT ;  /* 0xffffe000120c7812 */ /* 0x020fe200078ec0ff */
[----:B------:R-:W-:Y:S01]  /*30a0*/  BSSY B1, `(.L_x_54) ;  /* 0x0000009000017945 */ /* 0x000fe20003800000 */
[----:B------:R-:W-:-:S03]  /*30b0*/  ISETP.GT.AND P1, PT, R22, 0x11, PT ;  /* 0x000000111600780c */ /* 0x000fc60003f24270 */
[----:B0-----:R-:W-:Y:S01]  /*30c0*/  FMUL R3, R12, R59 ;  /* 0x0000003b0c037220 */ /* 0x001fe20000400000 */
[----:B------:R-:W-:-:S03]  /*30d0*/  ISETP.GT.AND P3, PT, R0, RZ, P1 ;  /* 0x000000ff0000720c */ /* 0x000fc60000f64270 */
[----:B------:R-:W-:-:S05]  /*30e0*/  FFMA R3, R32, R58, R3 ;  /* 0x0000003a20037223 */ /* 0x000fca0000000003 */
[----:B------:R-:W-:-:S05]  /*30f0*/  F2FP.TF32.F32.PACK_B R3, R3 ;  /* 0x00000003ff03723e */ /* 0x000fca00024050ff */
[----:B------:R0:W-:Y:S01]  /*3100*/  @P2 STG.E desc[UR36][R6.64+0x40], R3 ;  /* 0x0000400306002986 */ /* 0x0001e2000c101924 */
[----:B------:R-:W-:Y:S05]  /*3110*/  @!P3 BRA `(.L_x_55) ;  /* 0x000000000004b947 */ /* 0x000fea0003800000 */
[----:B------:R0:W5:Y:S02]  /*3120*/  LDG.E.LTC128B R18, desc[UR36][R4.64+0x44] ;  /* 0x0000442404127981 */ /* 0x000164000c1e1920 */
.L_x_55:
[----:B------:R-:W-:Y:S05]  /*3130*/  BSYNC B1 ;  /* 0x0000000000017941 */ /* 0x000fea0003800000 */
.L_x_54:
        /* <DEDUP_REMOVED lines=9> */
.L_x_57:
[----:B------:R-:W-:Y:S05]  /*31d0*/  BSYNC B1 ;  /* 0x0000000000017941 */ /* 0x000fea0003800000 */
.L_x_56:
        /* <DEDUP_REMOVED lines=9> */
.L_x_59:
[----:B------:R-:W-:Y:S05]  /*3270*/  BSYNC B1 ;  /* 0x0000000000017941 */ /* 0x000fea0003800000 */
.L_x_58:
        /* <DEDUP_REMOVED lines=10> */
.L_x_61:
[----:B------:R-:W-:Y:S05]  /*3320*/  BSYNC B1 ;  /* 0x0000000000017941 */ /* 0x000fea0003800000 */
.L_x_60:
        /* <DEDUP_REMOVED lines=10> */
.L_x_63:
[----:B------:R-:W-:Y:S05]  /*33d0*/  BSYNC B1 ;  /* 0x0000000000017941 */ /* 0x000fea0003800000 */
.L_x_62:
        /* <DEDUP_REMOVED lines=9> */
.L_x_65:
[----:B------:R-:W-:Y:S05]  /*3470*/  BSYNC B1 ;  /* 0x0000000000017941 */ /* 0x000fea0003800000 */
.L_x_64:
        /* <DEDUP_REMOVED lines=9> */
.L_x_67:
[----:B------:R-:W-:Y:S05]  /*3510*/  BSYNC B1 ;  /* 0x0000000000017941 */ /* 0x000fea0003800000 */
.L_x_66:
        /* <DEDUP_REMOVED lines=10> */
.L_x_69:
[----:B------:R-:W-:Y:S05]  /*35c0*/  BSYNC B1 ;  /* 0x0000000000017941 */ /* 0x000fea0003800000 */
.L_x_68:
        /* <DEDUP_REMOVED lines=10> */
.L_x_71:
[----:B------:R-:W-:Y:S05]  /*3670*/  BSYNC B1 ;  /* 0x0000000000017941 */ /* 0x000fea0003800000 */
.L_x_70:
        /* <DEDUP_REMOVED lines=9> */
.L_x_73:
[----:B------:R-:W-:Y:S05]  /*3710*/  BSYNC B1 ;  /* 0x0000000000017941 */ /* 0x000fea0003800000 */
.L_x_72:
        /* <DEDUP_REMOVED lines=9> */
.L_x_75:
[----:B------:R-:W-:Y:S05]  /*37b0*/  BSYNC B1 ;  /* 0x0000000000017941 */ /* 0x000fea0003800000 */
.L_x_74:
        /* <DEDUP_REMOVED lines=10> */
.L_x_77:
[----:B------:R-:W-:Y:S05]  /*3860*/  BSYNC B1 ;  /* 0x0000000000017941 */ /* 0x000fea0003800000 */
.L_x_76:
        /* <DEDUP_REMOVED lines=10> */
.L_x_79:
[----:B------:R-:W-:Y:S05]  /*3910*/  BSYNC B1 ;  /* 0x0000000000017941 */ /* 0x000fea0003800000 */
.L_x_78:
        /* <DEDUP_REMOVED lines=9> */
.L_x_81:
[----:B------:R-:W-:Y:S05]  /*39b0*/  BSYNC B1 ;  /* 0x0000000000017941 */ /* 0x000fea0003800000 */
.L_x_80:
        /* <DEDUP_REMOVED lines=9> */
.L_x_83:
[----:B------:R-:W-:Y:S05]  /*3a50*/  BSYNC B1 ;  /* 0x0000000000017941 */ /* 0x000fea0003800000 */
.L_x_82:
        /* <DEDUP_REMOVED lines=10> */
.L_x_85:
[----:B------:R-:W-:Y:S05]  /*3b00*/  BSYNC B1 ;  /* 0x0000000000017941 */ /* 0x000fea0003800000 */
.L_x_84:
        /* <DEDUP_REMOVED lines=10> */
.L_x_87:
[----:B------:R-:W-:Y:S05]  /*3bb0*/  BSYNC B1 ;  /* 0x0000000000017941 */ /* 0x000fea0003800000 */
.L_x_86:
        /* <DEDUP_REMOVED lines=9> */
.L_x_89:
[----:B------:R-:W-:Y:S05]  /*3c50*/  BSYNC B1 ;  /* 0x0000000000017941 */ /* 0x000fea0003800000 */
.L_x_88:
        /* <DEDUP_REMOVED lines=9> */
.L_x_91:
[----:B------:R-:W-:Y:S05]  /*3cf0*/  BSYNC B1 ;  /* 0x0000000000017941 */ /* 0x000fea0003800000 */
.L_x_90:
        /* <DEDUP_REMOVED lines=10> */
.L_x_93:
[----:B------:R-:W-:Y:S05]  /*3da0*/  BSYNC B1 ;  /* 0x0000000000017941 */ /* 0x000fea0003800000 */
.L_x_92:
        /* <DEDUP_REMOVED lines=10> */
.L_x_95:
[----:B------:R-:W-:Y:S05]  /*3e50*/  BSYNC B1 ;  /* 0x0000000000017941 */ /* 0x000fea0003800000 */
.L_x_94:
[----:B01---5:R-:W-:Y:S01]  /*3e60*/  LOP3.LUT R4, R18, 0xffffe000, RZ, 0xc0, !PT ;  /* 0xffffe00012047812 */ /* 0x023fe200078ec0ff */
        /* <DEDUP_REMOVED lines=8> */
.L_x_97:
[----:B------:R-:W-:Y:S05]  /*3ef0*/  BSYNC B1 ;  /* 0x0000000000017941 */ /* 0x000fea0003800000 */
.L_x_96:
[----:B-----5:R-:W-:Y:S01]  /*3f00*/  LOP3.LUT R4, R18, 0xffffe000, RZ, 0xc0, !PT ;  /* 0xffffe00012047812 */ /* 0x020fe200078ec0ff */
[----:B------:R-:W-:Y:S01]  /*3f10*/  @P0 IMAD.MOV.U32 R5, RZ, RZ, R11 ;  /* 0x000000ffff050224 */ /* 0x000fe200078e000b */
[----:B------:R-:W-:Y:S01]  /*3f20*/  ISETP.GT.AND P1, PT, R0, 0x8, P1 ;  /* 0x000000080000780c */ /* 0x000fe20000f24270 */
[----:B------:R-:W-:Y:S02]  /*3f30*/  BSSY B1, `(.L_x_98) ;  /* 0x0000008000017945 */ /* 0x000fe40003800000 */
[----:B------:R-:W-:Y:S01]  /*3f40*/  FMUL R3, R4, R59 ;  /* 0x0000003b04037220 */ /* 0x000fe20000400000 */
[----:B------:R-:W-:-:S03]  /*3f50*/  @P0 IMAD.MOV.U32 R4, RZ, RZ, R10 ;  /* 0x000000ffff040224 */ /* 0x000fc600078e000a */
[----:B------:R-:W-:-:S05]  /*3f60*/  FFMA R3, R54, R58, R3 ;  /* 0x0000003a36037223 */ /* 0x000fca0000000003 */
[----:B------:R-:W-:-:S05]  /*3f70*/  F2FP.TF32.F32.PACK_B R3, R3 ;  /* 0x00000003ff03723e */ /* 0x000fca00024050ff */
[----:B------:R0:W-:Y:S01]  /*3f80*/  @P0 STG.E desc[UR36][R4.64+0xe0], R3 ;  /* 0x0000e00304000986 */ /* 0x0001e2000c101924 */
[----:B------:R-:W-:Y:S05]  /*3f90*/  @!P1 BRA `(.L_x_99) ;  /* 0x0000000000049947 */ /* 0x000fea0003800000 */
[----:B------:R0:W5:Y:S02]  /*3fa0*/  LDG.E.LTC128B R18, desc[UR36][R8.64+0xe4] ;  /* 0x0000e42408127981 */ /* 0x000164000c1e1920 */
.L_x_99:
[----:B------:R-:W-:Y:S05]  /*3fb0*/  BSYNC B1 ;  /* 0x0000000000017941 */ /* 0x000fea0003800000 */
.L_x_98:
[----:B------:R-:W-:Y:S05]  /*3fc0*/  @!P1 BRA `(.L_x_100) ;  /* 0x0000000800709947 */ /* 0x000fea0003800000 */
[----:B-----5:R-:W-:-:S05]  /*3fd0*/  LOP3.LUT R18, R18, 0xffffe000, RZ, 0xc0, !PT ;  /* 0xffffe00012127812 */ /* 0x020fca00078ec0ff */
[----:B------:R-:W-:-:S04]  /*3fe0*/  FMUL R18, R18, R59 ;  /* 0x0000003b12127220 */ /* 0x000fc80000400000 */
[----:B------:R-:W-:-:S05]  /*3ff0*/  FFMA R55, R55, R58, R18 ;  /* 0x0000003a37377223 */ /* 0x000fca0000000012 */
[----:B------:R-:W-:-:S05]  /*4000*/  F2FP.TF32.F32.PACK_B R55, R55 ;  /* 0x00000037ff37723e */ /* 0x000fca00024050ff */
[----:B------:R0:W-:Y:S01]  /*4010*/  STG.E desc[UR36][R10.64+0xe4], R55 ;  /* 0x0000e4370a007986 */ /* 0x0001e2000c101924 */
[----:B------:R-:W-:Y:S05]  /*4020*/  BRA `(.L_x_100) ;  /* 0x0000000800587947 */ /* 0x000fea0003800000 */
.L_x_39:
[----:B------:R-:W-:Y:S01]  /*4030*/  ISETP.GT.AND P4, PT, R22, 0x1, PT ;  /* 0x000000011600780c */ /* 0x000fe20003f84270 */
[----:B------:R-:W-:Y:S01]  /*4040*/  ULDC.64 UR4, c[0x0][0x5c0] ;  /* 0x0001700000047ab9 */ /* 0x000fe20000000a00 */
[-C--:B------:R-:W-:Y:S01]  /*4050*/  FMUL R3, R24, R58.reuse ;  /* 0x0000003a18037220 */ /* 0x080fe20000400000 */
[----:B------:R-:W-:Y:S01]  /*4060*/  LEA R4, P3, R72, UR4, 0x2 ;  /* 0x0000000448047c11 */ /* 0x000fe2000f8610ff */
[-C--:B------:R-:W-:Y:S01]  /*4070*/  FMUL R25, R25, R58.reuse ;  /* 0x0000003a19197220 */ /* 0x080fe20000400000 */
[----:B------:R-:W-:Y:S01]  /*4080*/  ISETP.GT.AND P1, PT, R0, RZ, P4 ;  /* 0x000000ff0000720c */ /* 0x000fe20002724270 */
[-C--:B------:R-:W-:Y:S01]  /*4090*/  FMUL R9, R26, R58.reuse ;  /* 0x0000003a1a097220 */ /* 0x080fe20000400000 */
[----:B------:R-:W-:Y:S01]  /*40a0*/  LEA.HI.X R5, R72, UR5, R7, 0x2, P3 ;  /* 0x0000000548057c11 */ /* 0x000fe200098f1407 */
[-C--:B------:R-:W-:Y:S01]  /*40b0*/  FMUL R27, R27, R58.reuse ;  /* 0x0000003a1b1b7220 */ /* 0x080fe20000400000 */
[----:B------:R-:W-:Y:S01]  /*40c0*/  F2FP.TF32.F32.PACK_B R3, R3 ;  /* 0x00000003ff03723e */ /* 0x000fe200024050ff */
[-C--:B------:R-:W-:Y:S01]  /*40d0*/  FMUL R29, R29, R58.reuse ;  /* 0x0000003a1d1d7220 */ /* 0x080fe20000400000 */
[----:B------:R-:W-:Y:S01]  /*40e0*/  F2FP.TF32.F32.PACK_B R25, R25 ;  /* 0x00000019ff19723e */ /* 0x000fe200024050ff */
[----:B------:R-:W-:Y:S01]  /*40f0*/  FMUL R31, R31, R58 ;  /* 0x0000003a1f1f7220 */ /* 0x000fe20000400000 */
[C---:B------:R-:W-:Y:S01]  /*4100*/  SHF.L.U64.HI R7, R64.reuse, 0x2, R65 ;  /* 0x0000000240077819 */ /* 0x040fe20000010241 */
[----:B------:R0:W-:Y:S01]  /*4110*/  @P2 STG.E desc[UR36][R4.64], R3 ;  /* 0x0000000304002986 */ /* 0x0001e2000c101924 */
[----:B------:R-:W-:Y:S01]  /*4120*/  LEA R6, P3, R64, R4, 0x2 ;  /* 0x0000000440067211 */ /* 0x000fe200078610ff */
[-C--:B------:R-:W-:Y:S01]  /*4130*/  FMUL R11, R32, R58.reuse ;  /* 0x0000003a200b7220 */ /* 0x080fe20000400000 */
[C---:B------:R-:W-:Y:S01]  /*4140*/  ISETP.GT.AND P2, PT, R22.reuse, 0x8, PT ;  /* 0x000000081600780c */ /* 0x040fe20003f44270 */
[----:B------:R-:W-:Y:S01]  /*4150*/  @P1 STG.E desc[UR36][R4.64+0x4], R25 ;  /* 0x0000041904001986 */ /* 0x000fe2000c101924 */
[----:B------:R-:W-:Y:S01]  /*4160*/  ISETP.GT.AND P1, PT, R22, 0x9, PT ;  /* 0x000000091600780c */ /* 0x000fe20003f24270 */
[----:B------:R-:W-:Y:S01]  /*4170*/  IMAD.X R7, R7, 0x1, R5, P3 ;  /* 0x0000000107077824 */ /* 0x000fe200018e0605 */
[C---:B------:R-:W-:Y:S01]  /*4180*/  ISETP.GT.AND P0, PT, R0.reuse, 0x8, P0 ;  /* 0x000000080000780c */ /* 0x040fe20000704270 */
[-C--:B------:R-:W-:Y:S01]  /*4190*/  FMUL R33, R33, R58.reuse ;  /* 0x0000003a21217220 */ /* 0x080fe20000400000 */
[C---:B------:R-:W-:Y:S01]  /*41a0*/  ISETP.GT.AND P4, PT, R0.reuse, 0x8, P4 ;  /* 0x000000080000780c */ /* 0x040fe20002784270 */
[-C--:B------:R-:W-:Y:S01]  /*41b0*/  FMUL R35, R35, R58.reuse ;  /* 0x0000003a23237220 */ /* 0x080fe20000400000 */
[----:B------:R-:W-:Y:S01]  /*41c0*/  ISETP.GT.AND P5, PT, R0, RZ, P2 ;  /* 0x000000ff0000720c */ /* 0x000fe200017a4270 */
[-C--:B0-----:R-:W-:Y:S01]  /*41d0*/  FMUL R3, R28, R58.reuse ;  /* 0x0000003a1c037220 */ /* 0x081fe20000400000 */
[----:B------:R-:W-:Y:S01]  /*41e0*/  ISETP.GT.AND P3, PT, R0, RZ, P1 ;  /* 0x000000ff0000720c */ /* 0x000fe20000f64270 */
[-C--:B------:R-:W-:Y:S01]  /*41f0*/  FMUL R37, R37, R58.reuse ;  /* 0x0000003a25257220 */ /* 0x080fe20000400000 */
[----:B------:R-:W-:Y:S01]  /*4200*/  F2FP.TF32.F32.PACK_B R9, R9 ;  /* 0x00000009ff09723e */ /* 0x000fe200024050ff */
[-C--:B------:R-:W-:Y:S01]  /*4210*/  FMUL R39, R39, R58.reuse ;  /* 0x0000003a27277220 */ /* 0x080fe20000400000 */
[----:B------:R-:W-:Y:S01]  /*4220*/  F2FP.TF32.F32.PACK_B R27, R27 ;  /* 0x0000001bff1b723e */ /* 0x000fe200024050ff */
[-C--:B------:R-:W-:Y:S01]  /*4230*/  FMUL R41, R41, R58.reuse ;  /* 0x0000003a29297220 */ /* 0x080fe20000400000 */
[----:B------:R-:W-:Y:S01]  /*4240*/  F2FP.TF32.F32.PACK_B R3, R3 ;  /* 0x00000003ff03723e */ /* 0x000fe200024050ff */
[----:B------:R0:W-:Y:S01]  /*4250*/  @P0 STG.E desc[UR36][R6.64], R9 ;  /* 0x0000000906000986 */ /* 0x0001e2000c101924 */
[----:B------:R-:W-:Y:S01]  /*4260*/  F2FP.TF32.F32.PACK_B R29, R29 ;  /* 0x0000001dff1d723e */ /* 0x000fe200024050ff */
[-C--:B------:R-:W-:Y:S01]  /*4270*/  FMUL R43, R43, R58.reuse ;  /* 0x0000003a2b2b7220 */ /* 0x080fe20000400000 */
[----:B------:R-:W-:Y:S01]  /*4280*/  ISETP.GT.AND P0, PT, R22, 0x10, PT ;  /* 0x000000101600780c */ /* 0x000fe20003f04270 */
[----:B------:R-:W-:Y:S01]  /*4290*/  @P4 STG.E desc[UR36][R6.64+0x4], R27 ;  /* 0x0000041b06004986 */ /* 0x000fe2000c101924 */
[C---:B------:R-:W-:Y:S01]  /*42a0*/  ISETP.GT.AND P2, PT, R0.reuse, 0x8, P2 ;  /* 0x000000080000780c */ /* 0x040fe20001744270 */
[-C--:B------:R-:W-:Y:S01]  /*42b0*/  FMUL R45, R45, R58.reuse ;  /* 0x0000003a2d2d7220 */ /* 0x080fe20000400000 */
[C---:B------:R-:W-:Y:S01]  /*42c0*/  ISETP.GT.AND P1, PT, R0.reuse, 0x8, P1 ;  /* 0x000000080000780c */ /* 0x040fe20000f24270 */
[----:B------:R1:W-:Y:S01]  /*42d0*/  @P5 STG.E desc[UR36][R4.64+0x20], R3 ;  /* 0x0000200304005986 */ /* 0x0003e2000c101924 */
[----:B------:R-:W-:Y:S01]  /*42e0*/  ISETP.GT.AND P5, PT, R0, RZ, P0 ;  /* 0x000000ff0000720c */ /* 0x000fe200007a4270 */
[-C--:B------:R-:W-:Y:S01]  /*42f0*/  FMUL R47, R47, R58.reuse ;  /* 0x0000003a2f2f7220 */ /* 0x080fe20000400000 */
[----:B------:R-:W-:Y:S01]  /*4300*/  F2FP.TF32.F32.PACK_B R31, R31 ;  /* 0x0000001fff1f723e */ /* 0x000fe200024050ff */
[----:B------:R-:W-:Y:S01]  /*4310*/  @P3 STG.E desc[UR36][R4.64+0x24], R29 ;  /* 0x0000241d04003986 */ /* 0x000fe2000c101924 */
[----:B------:R-:W-:Y:S01]  /*4320*/  ISETP.GT.AND P3, PT, R22, 0x11, PT ;  /* 0x000000111600780c */ /* 0x000fe20003f64270 */
[-C--:B0-----:R-:W-:Y:S01]  /*4330*/  FMUL R9, R30, R58.reuse ;  /* 0x0000003a1e097220 */ /* 0x081fe20000400000 */
[----:B------:R-:W-:Y:S01]  /*4340*/  F2FP.TF32.F32.PACK_B R11, R11 ;  /* 0x0000000bff0b723e */ /* 0x000fe200024050ff */
[-C--:B------:R-:W-:Y:S01]  /*4350*/  FMUL R49, R49, R58.reuse ;  /* 0x0000003a31317220 */ /* 0x080fe20000400000 */
[----:B------:R-:W-:Y:S01]  /*4360*/  ISETP.GT.AND P4, PT, R0, RZ, P3 ;  /* 0x000000ff0000720c */ /* 0x000fe20001f84270 */
[-C--:B------:R-:W-:Y:S01]  /*4370*/  FMUL R51, R51, R58.reuse ;  /* 0x0000003a33337220 */ /* 0x080fe20000400000 */
[----:B------:R-:W-:Y:S01]  /*4380*/  F2FP.TF32.F32.PACK_B R9, R9 ;  /* 0x00000009ff09723e */ /* 0x000fe200024050ff */
[-C--:B-1----:R-:W-:Y:S01]  /*4390*/  FMUL R3, R34, R58.reuse ;  /* 0x0000003a22037220 */ /* 0x082fe20000400000 */
[----:B------:R-:W-:Y:S01]  /*43a0*/  F2FP.TF32.F32.PACK_B R33, R33 ;  /* 0x00000021ff21723e */ /* 0x000fe200024050ff */
[-C--:B------:R-:W-:Y:S01]  /*43b0*/  FMUL R13, R52, R58.reuse ;  /* 0x0000003a340d7220 */ /* 0x080fe20000400000 */
[----:B------:R-:W-:Y:S01]  /*43c0*/  ISETP.GT.AND P0, PT, R0, 0x8, P0 ;  /* 0x000000080000780c */ /* 0x000fe20000704270 */
[----:B------:R0:W-:Y:S01]  /*43d0*/  @P2 STG.E desc[UR36][R6.64+0x20], R9 ;  /* 0x0000200906002986 */ /* 0x0001e2000c101924 */
[C---:B------:R-:W-:Y:S01]  /*43e0*/  ISETP.GT.AND P2, PT, R22.reuse, 0x19, PT ;  /* 0x000000191600780c */ /* 0x040fe20003f44270 */
[-C--:B------:R-:W-:Y:S01]  /*43f0*/  FMUL R53, R53, R58.reuse ;  /* 0x0000003a35357220 */ /* 0x080fe20000400000 */
[----:B------:R-:W-:Y:S01]  /*4400*/  F2FP.TF32.F32.PACK_B R3, R3 ;  /* 0x00000003ff03723e */ /* 0x000fe200024050ff */
[----:B------:R-:W-:Y:S01]  /*4410*/  @P1 STG.E desc[UR36][R6.64+0x24], R31 ;  /* 0x0000241f06001986 */ /* 0x000fe2000c101924 */
[----:B------:R-:W-:Y:S01]  /*4420*/  ISETP.GT.AND P1, PT, R22, 0x18, PT ;  /* 0x000000181600780c */ /* 0x000fe20003f24270 */
[----:B------:R-:W-:Y:S01]  /*4430*/  FMUL R55, R55, R58 ;  /* 0x0000003a37377220 */ /* 0x000fe20000400000 */
[----:B------:R-:W-:Y:S01]  /*4440*/  F2FP.TF32.F32.PACK_B R35, R35 ;  /* 0x00000023ff23723e */ /* 0x000fe200024050ff */
[----:B------:R1:W-:Y:S01]  /*4450*/  @P5 STG.E desc[UR36][R4.64+0x40], R11 ;  /* 0x0000400b04005986 */ /* 0x0003e2000c101924 */
[----:B------:R-:W-:-:S02]  /*4460*/  ISETP.GT.AND P5, PT, R0, RZ, P1 ;  /* 0x000000ff0000720c */ /* 0x000fc40000fa4270 */
[----:B------:R-:W-:Y:S01]  /*4470*/  F2FP.TF32.F32.PACK_B R37, R37 ;  /* 0x00000025ff25723e */ /* 0x000fe200024050ff */
[----:B------:R-:W-:Y:S01]  /*4480*/  @P4 STG.E desc[UR36][R4.64+0x44], R33 ;  /* 0x0000442104004986 */ /* 0x000fe2000c101924 */
[----:B------:R-:W-:Y:S01]  /*4490*/  ISETP.GT.AND P4, PT, R0, 0x8, P3 ;  /* 0x000000080000780c */ /* 0x000fe20001f84270 */
[-C--:B0-----:R-:W-:Y:S01]  /*44a0*/  FMUL R9, R36, R58.reuse ;  /* 0x0000003a24097220 */ /* 0x081fe20000400000 */
[----:B------:R-:W-:Y:S01]  /*44b0*/  ISETP.GT.AND P3, PT, R0, RZ, P2 ;  /* 0x000000ff0000720c */ /* 0x000fe20001764270 */
[----:B------:R0:W-:Y:S01]  /*44c0*/  @P0 STG.E desc[UR36][R6.64+0x40], R3 ;  /* 0x0000400306000986 */ /* 0x0001e2000c101924 */
[----:B------:R-:W-:Y:S02]  /*44d0*/  ISETP.GT.AND P0, PT, R22, 0x20, PT ;  /* 0x000000201600780c */ /* 0x000fe40003f04270 */
[----:B------:R-:W-:Y:S01]  /*44e0*/  F2FP.TF32.F32.PACK_B R9, R9 ;  /* 0x00000009ff09723e */ /* 0x000fe200024050ff */
[----:B-1----:R-:W-:Y:S01]  /*44f0*/  FMUL R11, R40, R58 ;  /* 0x0000003a280b7220 */ /* 0x002fe20000400000 */
[----:B------:R-:W-:-:S02]  /*4500*/  ISETP.GT.AND P1, PT, R0, 0x8, P1 ;  /* 0x000000080000780c */ /* 0x000fc40000f24270 */
[----:B------:R-:W-:Y:S02]  /*4510*/  F2FP.TF32.F32.PACK_B R39, R39 ;  /* 0x00000027ff27723e */ /* 0x000fe400024050ff */
[----:B------:R-:W-:Y:S01]  /*4520*/  F2FP.TF32.F32.PACK_B R11, R11 ;  /* 0x0000000bff0b723e */ /* 0x000fe200024050ff */
[----:B------:R-:W-:Y:S01]  /*4530*/  @P4 STG.E desc[UR36][R6.64+0x44], R35 ;  /* 0x0000442306004986 */ /* 0x000fe2000c101924 */
[----:B------:R-:W-:Y:S01]  /*4540*/  ISETP.GT.AND P4, PT, R0, 0x8, P2 ;  /* 0x000000080000780c */ /* 0x000fe20001784270 */
[----:B0-----:R-:W-:Y:S01]  /*4550*/  FMUL R3, R38, R58 ;  /* 0x0000003a26037220 */ /* 0x001fe20000400000 */
[----:B------:R-:W-:Y:S01]  /*4560*/  ISETP.GT.AND P2, PT, R22, 0x21, PT ;  /* 0x000000211600780c */ /* 0x000fe20003f44270 */
[----:B------:R0:W-:Y:S01]  /*4570*/  @P5 STG.E desc[UR36][R4.64+0x60], R9 ;  /* 0x0000600904005986 */ /* 0x0001e2000c101924 */
[C---:B------:R-:W-:Y:S02]  /*4580*/  ISETP.GT.AND P5, PT, R0.reuse, RZ, P0 ;  /* 0x000000ff0000720c */ /* 0x040fe400007a4270 */
[----:B------:R-:W-:Y:S01]  /*4590*/  F2FP.TF32.F32.PACK_B R3, R3 ;  /* 0x00000003ff03723e */ /* 0x000fe200024050ff */
[----:B------:R-:W-:Y:S01]  /*45a0*/  @P3 STG.E desc[UR36][R4.64+0x64], R37 ;  /* 0x0000642504003986 */ /* 0x000fe2000c101924 */
[----:B------:R-:W-:-:S02]  /*45b0*/  ISETP.GT.AND P3, PT, R0, RZ, P2 ;  /* 0x000000ff0000720c */ /* 0x000fc40001764270 */
[----:B------:R-:W-:Y:S01]  /*45c0*/  F2FP.TF32.F32.PACK_B R41, R41 ;  /* 0x00000029ff29723e */ /* 0x000fe200024050ff */
[----:B------:R1:W-:Y:S01]  /*45d0*/  @P1 STG.E desc[UR36][R6.64+0x60], R3 ;  /* 0x0000600306001986 */ /* 0x0003e2000c101924 */
[----:B------:R-:W-:Y:S02]  /*45e0*/  ISETP.GT.AND P0, PT, R0, 0x8, P0 ;  /* 0x000000080000780c */ /* 0x000fe40000704270 */
[----:B------:R-:W-:Y:S01]  /*45f0*/  F2FP.TF32.F32.PACK_B R43, R43 ;  /* 0x0000002bff2b723e */ /* 0x000fe200024050ff */
[----:B------:R-:W-:Y:S01]  /*4600*/  @P4 STG.E desc[UR36][R6.64+0x64], R39 ;  /* 0x0000642706004986 */ /* 0x000fe2000c101924 */
[----:B------:R-:W-:Y:S01]  /*4610*/  ISETP.GT.AND P4, PT, R22, 0x28, PT ;  /* 0x000000281600780c */ /* 0x000fe20003f84270 */
[----:B0-----:R-:W-:Y:S01]  /*4620*/  FMUL R9, R44, R58 ;  /* 0x0000003a2c097220 */ /* 0x001fe20000400000 */
[----:B------:R-:W-:Y:S01]  /*4630*/  F2FP.TF32.F32.PACK_B R45, R45 ;  /* 0x0000002dff2d723e */ /* 0x000fe200024050ff */
[----:B------:R0:W-:Y:S01]  /*4640*/  @P5 STG.E desc[UR36][R4.64+0x80], R11 ;  /* 0x0000800b04005986 */ /* 0x0001e2000c101924 */
[----:B------:R-:W-:-:S02]  /*4650*/  ISETP.GT.AND P5, PT, R22, 0x29, PT ;  /* 0x000000291600780c */ /* 0x000fc40003fa4270 */
[----:B------:R-:W-:Y:S01]  /*4660*/  F2FP.TF32.F32.PACK_B R9, R9 ;  /* 0x00000009ff09723e */ /* 0x000fe200024050ff */
[----:B------:R-:W-:Y:S01]  /*4670*/  @P3 STG.E desc[UR36][R4.64+0x84], R41 ;  /* 0x0000842904003986 */ /* 0x000fe2000c101924 */
[----:B------:R-:W-:Y:S01]  /*4680*/  ISETP.GT.AND P3, PT, R0, 0x8, P2 ;  /* 0x000000080000780c */ /* 0x000fe20001764270 */
[-C--:B-1----:R-:W-:Y:S01]  /*4690*/  FMUL R3, R42, R58.reuse ;  /* 0x0000003a2a037220 */ /* 0x082fe20000400000 */
[C---:B------:R-:W-:Y:S02]  /*46a0*/  ISETP.GT.AND P2, PT, R0.reuse, RZ, P4 ;  /* 0x000000ff0000720c */ /* 0x040fe40002744270 */
[C---:B------:R-:W-:Y:S02]  /*46b0*/  ISETP.GT.AND P1, PT, R0.reuse, RZ, P5 ;  /* 0x000000ff0000720c */ /* 0x040fe40002f24270 */
[----:B------:R-:W-:Y:S01]  /*46c0*/  ISETP.GT.AND P4, PT, R0, 0x8, P4 ;  /* 0x000000080000780c */ /* 0x000fe20002784270 */
[----:B0-----:R-:W-:Y:S01]  /*46d0*/  FMUL R11, R46, R58 ;  /* 0x0000003a2e0b7220 */ /* 0x001fe20000400000 */
[----:B------:R-:W-:-:S02]  /*46e0*/  ISETP.GT.AND P5, PT, R0, 0x8, P5 ;  /* 0x000000080000780c */ /* 0x000fc40002fa4270 */
[----:B------:R-:W-:Y:S02]  /*46f0*/  F2FP.TF32.F32.PACK_B R3, R3 ;  /* 0x00000003ff03723e */ /* 0x000fe400024050ff */
[----:B------:R-:W-:Y:S02]  /*4700*/  F2FP.TF32.F32.PACK_B R11, R11 ;  /* 0x0000000bff0b723e */ /* 0x000fe400024050ff */
[----:B------:R-:W-:Y:S01]  /*4710*/  F2FP.TF32.F32.PACK_B R47, R47 ;  /* 0x0000002fff2f723e */ /* 0x000fe200024050ff */
[----:B------:R0:W-:Y:S01]  /*4720*/  @P0 STG.E desc[UR36][R6.64+0x80], R3 ;  /* 0x0000800306000986 */ /* 0x0001e2000c101924 */
[----:B------:R-:W-:Y:S02]  /*4730*/  F2FP.TF32.F32.PACK_B R49, R49 ;  /* 0x00000031ff31723e */ /* 0x000fe400024050ff */
[C---:B------:R-:W-:Y:S01]  /*4740*/  ISETP.GT.AND P0, PT, R22.reuse, 0x39, PT ;  /* 0x000000391600780c */ /* 0x040fe20003f04270 */
[----:B------:R-:W-:Y:S01]  /*4750*/  @P3 STG.E desc[UR36][R6.64+0x84], R43 ;  /* 0x0000842b06003986 */ /* 0x000fe2000c101924 */
[----:B------:R-:W-:-:S02]  /*4760*/  ISETP.GT.AND P3, PT, R22, 0x30, PT ;  /* 0x000000301600780c */ /* 0x000fc40003f64270 */
[----:B------:R-:W-:Y:S01]  /*4770*/  F2FP.TF32.F32.PACK_B R51, R51 ;  /* 0x00000033ff33723e */ /* 0x000fe200024050ff */
[----:B------:R1:W-:Y:S01]  /*4780*/  @P2 STG.E desc[UR36][R4.64+0xa0], R9 ;  /* 0x0000a00904002986 */ /* 0x0003e2000c101924 */
[----:B------:R-:W-:Y:S02]  /*4790*/  ISETP.GT.AND P2, PT, R22, 0x31, PT ;  /* 0x000000311600780c */ /* 0x000fe40003f44270 */
[----:B------:R-:W-:Y:S01]  /*47a0*/  F2FP.TF32.F32.PACK_B R13, R13 ;  /* 0x0000000dff0d723e */ /* 0x000fe200024050ff */
[----:B------:R-:W-:Y:S01]  /*47b0*/  @P1 STG.E desc[UR36][R4.64+0xa4], R45 ;  /* 0x0000a42d04001986 */ /* 0x000fe2000c101924 */
[----:B0-----:R-:W-:Y:S01]  /*47c0*/  FMUL R3, R48, R58 ;  /* 0x0000003a30037220 */ /* 0x001fe20000400000 */
[----:B------:R-:W-:Y:S02]  /*47d0*/  ISETP.GT.AND P1, PT, R22, 0x38, PT ;  /* 0x000000381600780c */ /* 0x000fe40003f24270 */
[----:B------:R0:W-:Y:S01]  /*47e0*/  @P4 STG.E desc[UR36][R6.64+0xa0], R11 ;  /* 0x0000a00b06004986 */ /* 0x0001e2000c101924 */
[----:B------:R-:W-:-:S02]  /*47f0*/  ISETP.GT.AND P4, PT, R0, RZ, P3 ;  /* 0x000000ff0000720c */ /* 0x000fc40001f84270 */
[----:B------:R-:W-:Y:S01]  /*4800*/  F2FP.TF32.F32.PACK_B R3, R3 ;  /* 0x00000003ff03723e */ /* 0x000fe200024050ff */
[----:B------:R-:W-:Y:S01]  /*4810*/  @P5 STG.E desc[UR36][R6.64+0xa4], R47 ;  /* 0x0000a42f06005986 */ /* 0x000fe2000c101924 */
[----:B------:R-:W-:Y:S01]  /*4820*/  ISETP.GT.AND P5, PT, R0, RZ, P2 ;  /* 0x000000ff0000720c */ /* 0x000fe200017a4270 */
[-C--:B-1----:R-:W-:Y:S01]  /*4830*/  FMUL R9, R50, R58.reuse ;  /* 0x0000003a32097220 */ /* 0x082fe20000400000 */
[C---:B------:R-:W-:Y:S02]  /*4840*/  ISETP.GT.AND P3, PT, R0.reuse, 0x8, P3 ;  /* 0x000000080000780c */ /* 0x040fe40001f64270 */
[----:B------:R-:W-:Y:S02]  /*4850*/  ISETP.GT.AND P2, PT, R0, 0x8, P2 ;  /* 0x000000080000780c */ /* 0x000fe40001744270 */
[----:B------:R-:W-:Y:S01]  /*4860*/  F2FP.TF32.F32.PACK_B R9, R9 ;  /* 0x00000009ff09723e */ /* 0x000fe200024050ff */
[----:B0-----:R-:W-:Y:S01]  /*4870*/  FMUL R11, R54, R58 ;  /* 0x0000003a360b7220 */ /* 0x001fe20000400000 */
[----:B------:R-:W-:Y:S01]  /*4880*/  F2FP.TF32.F32.PACK_B R53, R53 ;  /* 0x00000035ff35723e */ /* 0x000fe200024050ff */
[----:B------:R-:W-:Y:S01]  /*4890*/  @P4 STG.E desc[UR36][R4.64+0xc0], R3 ;  /* 0x0000c00304004986 */ /* 0x000fe2000c101924 */
[----:B------:R-:W-:-:S02]  /*48a0*/  ISETP.GT.AND P4, PT, R0, RZ, P1 ;  /* 0x000000ff0000720c */ /* 0x000fc40000f84270 */
[C---:B------:R-:W-:Y:S01]  /*48b0*/  ISETP.GT.AND P1, PT, R0.reuse, 0x8, P1 ;  /* 0x000000080000780c */ /* 0x040fe20000f24270 */
[----:B------:R-:W-:Y:S01]  /*48c0*/  @P5 STG.E desc[UR36][R4.64+0xc4], R49 ;  /* 0x0000c43104005986 */ /* 0x000fe2000c101924 */
[C---:B------:R-:W-:Y:S02]  /*48d0*/  ISETP.GT.AND P5, PT, R0.reuse, RZ, P0 ;  /* 0x000000ff0000720c */ /* 0x040fe400007a4270 */
[----:B------:R-:W-:Y:S01]  /*48e0*/  ISETP.GT.AND P0, PT, R0, 0x8, P0 ;  /* 0x000000080000780c */ /* 0x000fe20000704270 */
[----:B------:R-:W-:Y:S01]  /*48f0*/  @P3 STG.E desc[UR36][R6.64+0xc0], R9 ;  /* 0x0000c00906003986 */ /* 0x000fe2000c101924 */
[----:B------:R-:W-:Y:S02]  /*4900*/  F2FP.TF32.F32.PACK_B R11, R11 ;  /* 0x0000000bff0b723e */ /* 0x000fe400024050ff */
[----:B------:R-:W-:Y:S01]  /*4910*/  F2FP.TF32.F32.PACK_B R55, R55 ;  /* 0x00000037ff37723e */ /* 0x000fe200024050ff */
[----:B------:R-:W-:Y:S04]  /*4920*/  @P2 STG.E desc[UR36][R6.64+0xc4], R51 ;  /* 0x0000c43306002986 */ /* 0x000fe8000c101924 */
[----:B------:R-:W-:Y:S04]  /*4930*/  @P4 STG.E desc[UR36][R4.64+0xe0], R13 ;  /* 0x0000e00d04004986 */ /* 0x000fe8000c101924 */
[----:B------:R0:W-:Y:S02]  /*4940*/  @P5 STG.E desc[UR36][R4.64+0xe4], R53 ;  /* 0x0000e43504005986 */ /* 0x0001e4000c101924 */
[----:B0-----:R-:W-:-:S02]  /*4950*/  @P1 IMAD.MOV.U32 R4, RZ, RZ, R6 ;  /* 0x000000ffff041224 */ /* 0x001fc400078e0006 */
[----:B------:R-:W-:-:S05]  /*4960*/  @P1 IMAD.MOV.U32 R5, RZ, RZ, R7 ;  /* 0x000000ffff051224 */ /* 0x000fca00078e0007 */
[----:B------:R0:W-:Y:S04]  /*4970*/  @P1 STG.E desc[UR36][R4.64+0xe0], R11 ;  /* 0x0000e00b04001986 */ /* 0x0001e8000c101924 */
[----:B------:R0:W-:Y:S02]  /*4980*/  @P0 STG.E desc[UR36][R6.64+0xe4], R55 ;  /* 0x0000e43706000986 */ /* 0x0001e4000c101924 */
.L_x_100:
[----:B------:R-:W-:Y:S05]  /*4990*/  BSYNC B0 ;  /* 0x0000000000007941 */ /* 0x000fea0003800000 */
.L_x_38:
[----:B0-----:R-:W3:Y:S01]  /*49a0*/  LDL.64 R4, [R1] ;  /* 0x0000000001047983 */ /* 0x001ee20000100a00 */
[----:B------:R-:W-:Y:S01]  /*49b0*/  ULDC.64 UR4, c[0x0][0x650] ;  /* 0x0001940000047ab9 */ /* 0x000fe20000000a00 */
[----:B------:R-:W-:Y:S02]  /*49c0*/  IMAD.U32 R0, RZ, RZ, UR44 ;  /* 0x0000002cff007e24 */ /* 0x000fe4000f8e00ff */
[----:B------:R-:W-:Y:S02]  /*49d0*/  IMAD.MOV.U32 R22, RZ, RZ, -0x1 ;  /* 0xffffffffff167424 */ /* 0x000fe400078e00ff */
[----:B------:R0:W-:Y:S01]  /*49e0*/  SYNCS.ARRIVE.TRANS64.A1T0 RZ, [R0+UR48], RZ ;  /* 0x000000ff00ff79a7 */ /* 0x0001e20008100030 */
[----:B-----5:R-:W-:Y:S02]  /*49f0*/  IMAD.MOV.U32 R18, RZ, RZ, -0x1 ;  /* 0xffffffffff127424 */ /* 0x020fe400078e00ff */
[----:B--2---:R-:W-:Y:S01]  /*4a00*/  IMAD.MOV.U32 R19, RZ, RZ, -0x1 ;  /* 0xffffffffff137424 */ /* 0x004fe200078e00ff */
[----:B0-----:R-:W-:-:S02]  /*4a10*/  PRMT R0, RZ, 0x7610, R0 ;  /* 0x00007610ff007816 */ /* 0x001fc40000000000 */
[----:B---3--:R-:W-:-:S05]  /*4a20*/  LEA R16, P0, R4, R16, 0x1 ;  /* 0x0000001004107211 */ /* 0x008fca00078008ff */
[----:B------:R-:W-:Y:S01]  /*4a30*/  IMAD.X R17, R68, 0x1, R17, P0 ;  /* 0x0000000144117824 */ /* 0x000fe200000e0611 */
[----:B------:R-:W-:-:S04]  /*4a40*/  ISETP.GE.U32.AND P0, PT, R16, UR4, PT ;  /* 0x0000000410007c0c */ /* 0x000fc8000bf06070 */
[----:B------:R-:W-:-:S13]  /*4a50*/  ISETP.GE.U32.AND.EX P0, PT, R17, UR5, PT, P0 ;  /* 0x0000000511007c0c */ /* 0x000fda000bf06100 */
[----:B------:R-:W-:Y:S05]  /*4a60*/  @P0 BRA `(.L_x_101) ;  /* 0x00000004004c0947 */ /* 0x000fea0003800000 */
[----:B----4-:R-:W0:Y:S01]  /*4a70*/  LDC.64 R10, c[0x0][0x628] ;  /* 0x00018a00ff0a7b82 */ /* 0x010e220000000a00 */
[----:B------:R-:W2:Y:S01]  /*4a80*/  S2R R12, SR_CTAID.X ;  /* 0x00000000000c7919 */ /* 0x000ea20000002500 */
[----:B-1----:R-:W-:Y:S02]  /*4a90*/  IMAD.MOV.U32 R8, RZ, RZ, R16 ;  /* 0x000000ffff087224 */ /* 0x002fe400078e0010 */
[----:B------:R-:W-:Y:S01]  /*4aa0*/  IMAD.MOV.U32 R9, RZ, RZ, R17 ;  /* 0x000000ffff097224 */ /* 0x000fe200078e0011 */
[----:B------:R-:W1:Y:S03]  /*4ab0*/  S2R R18, SR_CTAID.Y ;  /* 0x0000000000127919 */ /* 0x000e660000002600 */
[----:B------:R-:W3:Y:S08]  /*4ac0*/  LDC R0, c[0x0][0x630] ;  /* 0x00018c00ff007b82 */ /* 0x000ef00000000800 */
[----:B------:R-:W4:Y:S01]  /*4ad0*/  LDC.64 R14, c[0x0][0x620] ;  /* 0x00018800ff0e7b82 */ /* 0x000f220000000a00 */
[----:B0-----:R-:W-:-:S04]  /*4ae0*/  ISETP.NE.U32.AND P0, PT, R10, RZ, PT ;  /* 0x000000ff0a00720c */ /* 0x001fc80003f05070 */
[----:B------:R-:W-:-:S13]  /*4af0*/  ISETP.NE.AND.EX P0, PT, R11, RZ, PT, P0 ;  /* 0x000000ff0b00720c */ /* 0x000fda0003f05300 */
[----:B-1234-:R-:W-:Y:S05]  /*4b00*/  @!P0 BRA `(.L_x_102) ;  /* 0x0000000000288947 */ /* 0x01efea0003800000 */
[----:B------:R-:W0:Y:S02]  /*4b10*/  LDC R3, c[0x0][0x634] ;  /* 0x00018d00ff037b82 */ /* 0x000e240000000800 */
[----:B0-----:R-:W-:-:S05]  /*4b20*/  IADD3 R3, P0, R16, R3, RZ ;  /* 0x0000000310037210 */ /* 0x001fca0007f1e0ff */
        /* <DEDUP_REMOVED lines=8> */
.L_x_102:
[-CC-:B------:R-:W-:Y:S01]  /*4bb0*/  SHF.R.U64 R19, R8, R0.reuse, R9.reuse ;  /* 0x0000000008137219 */ /* 0x180fe20000001209 */
[----:B------:R-:W0:Y:S01]  /*4bc0*/  LDC.64 R24, c[0x0][0x640] ;  /* 0x00019000ff187b82 */ /* 0x000e220000000a00 */
[----:B------:R-:W-:Y:S01]  /*4bd0*/  SHF.R.U32.HI R0, RZ, R0, R9 ;  /* 0x00000000ff007219 */ /* 0x000fe20000011609 */
[----:B------:R-:W-:Y:S01]  /*4be0*/  ULDC UR4, c[0x0][0x150] ;  /* 0x0000540000047ab9 */ /* 0x000fe20000000800 */
[----:B------:R-:W-:Y:S02]  /*4bf0*/  IADD3 R3, P0, RZ, -R19, RZ ;  /* 0x80000013ff037210 */ /* 0x000fe40007f1e0ff */
[----:B------:R-:W-:-:S03]  /*4c00*/  I2FP.F32.U32 R7, R12 ;  /* 0x0000000c00077245 */ /* 0x000fc60000201000 */
[----:B------:R-:W1:Y:S01]  /*4c10*/  LDC R6, c[0x0][0x618] ;  /* 0x00018600ff067b82 */ /* 0x000e620000000800 */
[----:B------:R-:W-:Y:S02]  /*4c20*/  IMAD.X R5, RZ, RZ, ~R0, P0 ;  /* 0x000000ffff057224 */ /* 0x000fe400000e0e00 */
[----:B------:R-:W-:Y:S01]  /*4c30*/  FMUL R7, R7, UR4 ;  /* 0x0000000407077c20 */ /* 0x000fe20008400000 */
[----:B------:R-:W-:Y:S01]  /*4c40*/  ULDC UR4, c[0x0][0x154] ;  /* 0x0000550000047ab9 */ /* 0x000fe20000000800 */
[-C--:B------:R-:W-:Y:S02]  /*4c50*/  IMAD R0, R5, R14.reuse, RZ ;  /* 0x0000000e05007224 */ /* 0x080fe400078e02ff */
[C---:B------:R-:W-:Y:S01]  /*4c60*/  IMAD.WIDE.U32 R4, R3.reuse, R14, R16 ;  /* 0x0000000e03047225 */ /* 0x040fe200078e0010 */
[----:B------:R-:W2:Y:S01]  /*4c70*/  LDC R8, c[0x0][0x608] ;  /* 0x00018200ff087b82 */ /* 0x000ea20000000800 */
[----:B------:R-:W3:Y:S02]  /*4c80*/  F2I.U32.TRUNC.NTZ R7, R7 ;  /* 0x0000000700077305 */ /* 0x000ee4000020f000 */
[----:B------:R-:W-:Y:S01]  /*4c90*/  IMAD R3, R3, R15, R0 ;  /* 0x0000000f03037224 */ /* 0x000fe200078e0200 */
[----:B------:R-:W-:-:S03]  /*4ca0*/  I2FP.F32.U32 R0, R18 ;  /* 0x0000001200007245 */ /* 0x000fc60000201000 */
[----:B------:R-:W-:Y:S01]  /*4cb0*/  IMAD.IADD R3, R5, 0x1, R3 ;  /* 0x0000000105037824 */ /* 0x000fe200078e0203 */
[----:B------:R-:W4:Y:S01]  /*4cc0*/  LDC R11, c[0x0][0x658] ;  /* 0x00019600ff0b7b82 */ /* 0x000f220000000800 */
[----:B0-----:R-:W-:-:S04]  /*4cd0*/  ISETP.NE.U32.AND P0, PT, R24, RZ, PT ;  /* 0x000000ff1800720c */ /* 0x001fc80003f05070 */
[----:B------:R-:W-:-:S03]  /*4ce0*/  ISETP.NE.AND.EX P0, PT, R25, RZ, PT, P0 ;  /* 0x000000ff1900720c */ /* 0x000fc60003f05300 */
[----:B------:R-:W0:Y:S01]  /*4cf0*/  LDC R9, c[0x0][0x144] ;  /* 0x00005100ff097b82 */ /* 0x000e220000000800 */
[-C--:B-1----:R-:W-:Y:S01]  /*4d00*/  SHF.R.U64 R10, R4, R6.reuse, R3 ;  /* 0x00000006040a7219 */ /* 0x082fe20000001203 */
[----:B---3--:R-:W-:Y:S01]  /*4d10*/  IMAD.MOV R7, RZ, RZ, -R7 ;  /* 0x000000ffff077224 */ /* 0x008fe200078e0a07 */
[----:B------:R-:W-:Y:S01]  /*4d20*/  SHF.R.U32.HI R3, RZ, R6, R3 ;  /* 0x00000006ff037219 */ /* 0x000fe20000011603 */
[----:B------:R-:W-:-:S04]  /*4d30*/  FMUL R6, R0, UR4 ;  /* 0x0000000400067c20 */ /* 0x000fc80008400000 */
[----:B------:R-:W1:Y:S01]  /*4d40*/  LDC R21, c[0x0][0x148] ;  /* 0x00005200ff157b82 */ /* 0x000e620000000800 */
[----:B------:R3:W0:Y:S01]  /*4d50*/  F2I.U32.TRUNC.NTZ R14, R6 ;  /* 0x00000006000e7305 */ /* 0x000622000020f000 */
[-CC-:B--2---:R-:W-:Y:S02]  /*4d60*/  SHF.R.U64 R13, R10, R8.reuse, R3.reuse ;  /* 0x000000080a0d7219 */ /* 0x184fe40000001203 */
[----:B------:R-:W-:-:S04]  /*4d70*/  SHF.R.U32.HI R0, RZ, R8, R3 ;  /* 0x00000008ff007219 */ /* 0x000fc80000011603 */
[----:B------:R-:W2:Y:S01]  /*4d80*/  LDC R20, c[0x0][0x648] ;  /* 0x00019200ff147b82 */ /* 0x000ea20000000800 */
[-CC-:B----4-:R-:W-:Y:S02]  /*4d90*/  SHF.R.U64 R15, R13, R11.reuse, R0.reuse ;  /* 0x0000000b0d0f7219 */ /* 0x190fe40000001200 */
[----:B------:R-:W-:-:S03]  /*4da0*/  SHF.R.U32.HI R5, RZ, R11, R0 ;  /* 0x0000000bff057219 */ /* 0x000fc60000011600 */
[----:B------:R-:W-:Y:S02]  /*4db0*/  IMAD.MOV.U32 R4, RZ, RZ, R15 ;  /* 0x000000ffff047224 */ /* 0x000fe400078e000f */
[----:B------:R-:W4:Y:S01]  /*4dc0*/  LDC R26, c[0x0][0x638] ;  /* 0x00018e00ff1a7b82 */ /* 0x000f220000000800 */
[----:B0-----:R-:W-:-:S07]  /*4dd0*/  IMAD R22, R9, R7, R12 ;  /* 0x0000000709167224 */ /* 0x001fce00078e020c */
[----:B------:R-:W0:Y:S08]  /*4de0*/  LDC R27, c[0x0][0x610] ;  /* 0x00018400ff1b7b82 */ /* 0x000e300000000800 */
[----:B------:R-:W0:Y:S01]  /*4df0*/  LDC R28, c[0x0][0x600] ;  /* 0x00018000ff1c7b82 */ /* 0x000e220000000800 */
[----:B-123--:R-:W-:Y:S05]  /*4e00*/  @!P0 BRA `(.L_x_103) ;  /* 0x0000000000288947 */ /* 0x00efea0003800000 */
[----:B------:R-:W1:Y:S02]  /*4e10*/  LDC R0, c[0x0][0x64c] ;  /* 0x00019300ff007b82 */ /* 0x000e640000000800 */
[----:B-1----:R-:W-:-:S05]  /*4e20*/  IADD3 R3, P0, R15, R0, RZ ;  /* 0x000000000f037210 */ /* 0x002fca0007f1e0ff */
        /* <DEDUP_REMOVED lines=8> */
.L_x_103:
[----:B------:R-:W-:Y:S01]  /*4eb0*/  ISETP.NE.AND P0, PT, R2, 0x1, PT ;  /* 0x000000010200780c */ /* 0x000fe20003f05270 */
[----:B------:R-:W-:Y:S01]  /*4ec0*/  IMAD.MOV R14, RZ, RZ, -R14 ;  /* 0x000000ffff0e7224 */ /* 0x000fe200078e0a0e */
[----:B------:R-:W-:Y:S02]  /*4ed0*/  SHF.R.U64 R0, R4, R20, R5 ;  /* 0x0000001404007219 */ /* 0x000fe40000001205 */
[----:B------:R-:W-:Y:S02]  /*4ee0*/  LOP3.LUT R3, R13, R70, RZ, 0xc0, !PT ;  /* 0x000000460d037212 */ /* 0x000fe400078ec0ff */
[----:B------:R-:W-:Y:S01]  /*4ef0*/  LOP3.LUT R5, R10, R69, RZ, 0xc0, !PT ;  /* 0x000000450a057212 */ /* 0x000fe200078ec0ff */
[----:B------:R-:W-:Y:S02]  /*4f00*/  IMAD.MOV R4, RZ, RZ, -R0 ;  /* 0x000000ffff047224 */ /* 0x000fe400078e0a00 */
[----:B------:R-:W-:Y:S02]  /*4f10*/  IMAD R3, R66, R0, R3 ;  /* 0x0000000042037224 */ /* 0x000fe400078e0203 */
[----:B----4-:R-:W-:-:S02]  /*4f20*/  IMAD R0, R4, R26, R15 ;  /* 0x0000001a04007224 */ /* 0x010fc400078e020f */
[----:B------:R-:W-:Y:S02]  /*4f30*/  @P0 IMAD R22, R21, R14, R18 ;  /* 0x0000000e15160224 */ /* 0x000fe400078e0212 */
[----:B------:R-:W-:Y:S02]  /*4f40*/  IMAD.MOV.U32 R4, RZ, RZ, 0x1 ;  /* 0x00000001ff047424 */ /* 0x000fe400078e00ff */
[----:B0-----:R-:W-:Y:S02]  /*4f50*/  IMAD R22, R3, R27, R22 ;  /* 0x0000001b03167224 */ /* 0x001fe400078e0216 */
[----:B------:R-:W-:Y:S01]  /*4f60*/  IMAD R3, R0, R28, R5 ;  /* 0x0000001c00037224 */ /* 0x000fe200078e0205 */
[----:B------:R-:W-:-:S04]  /*4f70*/  PRMT R0, R4, 0x7610, R0 ;  /* 0x0000761004007816 */ /* 0x000fc80000000000 */
[----:B------:R-:W-:Y:S02]  /*4f80*/  SEL R18, R3, R22, !P0 ;  /* 0x0000001603127207 */ /* 0x000fe40004000000 */
[----:B------:R-:W-:-:S07]  /*4f90*/  SEL R22, R22, R3, !P0 ;  /* 0x0000000316167207 */ /* 0x000fce0004000000 */
.L_x_101:
[----:B------:R-:W-:Y:S01]  /*4fa0*/  UIMAD.WIDE.U32 UR4, UR38, 0x24924925, URZ ;  /* 0x24924925260478a5 */ /* 0x000fe2000f8e003f */
[----:B------:R-:W-:Y:S02]  /*4fb0*/  LOP3.LUT P0, RZ, R0, 0xff, RZ, 0xc0, !PT ;  /* 0x000000ff00ff7812 */ /* 0x000fe4000780c0ff */
[----:B------:R-:W-:Y:S01]  /*4fc0*/  LOP3.LUT R75, R75, 0x1, RZ, 0x3c, !PT ;  /* 0x000000014b4b7812 */ /* 0x000fe200078e3cff */
[----:B------:R-:W-:-:S04]  /*4fd0*/  UIADD3 UR4, UR38, -UR5, URZ ;  /* 0x8000000526047290 */ /* 0x000fc8000fffe03f */
[----:B------:R-:W-:-:S04]  /*4fe0*/  ULEA.HI UR4, UR4, UR5, URZ, 0x1f ;  /* 0x0000000504047291 */ /* 0x000fc8000f8ff83f */
[----:B------:R-:W-:-:S04]  /*4ff0*/  USHF.R.U32.HI UR4, URZ, 0x2, UR4 ;  /* 0x000000023f047899 */ /* 0x000fc80008011604 */
[----:B------:R-:W-:Y:S01]  /*5000*/  UIMAD UR38, UR4, -0x7, UR38 ;  /* 0xfffffff9042678a4 */ /* 0x000fe2000f8e0226 */
[----:B------:R-:W-:Y:S11]  /*5010*/  @P0 BRA `(.L_x_104) ;  /* 0xffffffc800180947 */ /* 0x000ff6000383ffff */
[----:B------:R-:W-:Y:S05]  /*5020*/  EXIT ;  /* 0x000000000000794d */ /* 0x000fea0003800000 */
.L_x_17:
[----:B------:R-:W-:-:S08]  /*5030*/  ISETP.NE.AND P0, PT, R9, RZ, PT ;  /* 0x000000ff0900720c */ /* 0x000fd00003f05270 */
[----:B0-----:R-:W0:-:S00]  /*5040*/  USETMAXREG.DEALLOC.CTAPOOL 0x28 ;  /* 0x00000028000079c8 */ /* 0x001e0000080e0500 */
[----:B------:R-:W-:Y:S05]  /*5050*/  @P0 EXIT ;  /* 0x000000000000094d */ /* 0x000fea0003800000 */
[----:B0-----:R-:W-:Y:S01]  /*5060*/  LOP3.LUT P0, RZ, R3, 0xff, RZ, 0xc0, !PT ;  /* 0x000000ff03ff7812 */ /* 0x001fe2000780c0ff */
[----:B------:R-:W-:Y:S02]  /*5070*/  IMAD.MOV.U32 R3, RZ, RZ, 0x1 ;  /* 0x00000001ff037424 */ /* 0x000fe400078e00ff */
[----:B------:R-:W-:-:S10]  /*5080*/  IMAD.MOV.U32 R8, RZ, RZ, RZ ;  /* 0x000000ffff087224 */ /* 0x000fd400078e00ff */
[----:B------:R-:W-:Y:S05]  /*5090*/  @!P0 BRA `(.L_x_105) ;  /* 0x0000000c009c8947 */ /* 0x000fea0003800000 */
[----:B------:R-:W0:Y:S01]  /*50a0*/  S2UR UR5, SR_CgaCtaId ;  /* 0x00000000000579c3 */ /* 0x000e220000008800 */
[----:B------:R-:W-:Y:S01]  /*50b0*/  UMOV UR7, 0x1 ;  /* 0x0000000100077882 */ /* 0x000fe20000000000 */
[----:B------:R-:W-:Y:S01]  /*50c0*/  LOP3.LUT P0, RZ, R4, 0x1f, RZ, 0xc0, !PT ;  /* 0x0000001f04ff7812 */ /* 0x000fe2000780c0ff */
[----:B------:R-:W-:Y:S01]  /*50d0*/  ULDC UR14, c[0x0][0x658] ;  /* 0x00019600000e7ab9 */ /* 0x000fe20000000800 */
[----:B------:R-:W-:Y:S01]  /*50e0*/  UMOV UR6, 0xffffffff ;  /* 0xffffffff00067882 */ /* 0x000fe20000000000 */
[----:B------:R-:W-:Y:S01]  /*50f0*/  BSSY B0, `(.L_x_105) ;  /* 0x00000e1000007945 */ /* 0x000fe20003800000 */
[----:B------:R-:W-:Y:S01]  /*5100*/  USHF.L.U32 UR6, UR6, UR14, URZ ;  /* 0x0000000e06067299 */ /* 0x000fe2000800063f */
[C---:B------:R-:W-:Y:S01]  /*5110*/  ISETP.NE.AND P2, PT, R5.reuse, RZ, PT ;  /* 0x000000ff0500720c */ /* 0x040fe20003f45270 */
[----:B------:R-:W-:Y:S01]  /*5120*/  IMAD.MOV.U32 R10, RZ, RZ, 0x1 ;  /* 0x00000001ff0a7424 */ /* 0x000fe200078e00ff */
[----:B------:R-:W-:Y:S01]  /*5130*/  ISETP.NE.OR P0, PT, R5, RZ, !P0 ;  /* 0x000000ff0500720c */ /* 0x000fe20004705670 */
[----:B------:R-:W-:Y:S01]  /*5140*/  IMAD.MOV.U32 R3, RZ, RZ, 0x1 ;  /* 0x00000001ff037424 */ /* 0x000fe200078e00ff */
[----:B------:R-:W-:Y:S01]  /*5150*/  LOP3.LUT R9, R23, 0x2, RZ, 0xfc, !PT ;  /* 0x0000000217097812 */ /* 0x000fe200078efcff */
[----:B------:R-:W-:Y:S01]  /*5160*/  IMAD.MOV.U32 R8, RZ, RZ, RZ ;  /* 0x000000ffff087224 */ /* 0x000fe200078e00ff */
[----:B------:R-:W-:Y:S01]  /*5170*/  ULDC UR13, c[0x0][0x600] ;  /* 0x00018000000d7ab9 */ /* 0x000fe20000000800 */
[----:B------:R-:W-:Y:S01]  /*5180*/  UMOV UR23, 0x5 ;  /* 0x0000000500177882 */ /* 0x000fe20000000000 */
[----:B------:R-:W-:-:S02]  /*5190*/  UIADD3 UR42, UR40, 0x1, URZ ;  /* 0x00000001282a7890 */ /* 0x000fc4000fffe03f */
[----:B------:R-:W-:Y:S02]  /*51a0*/  UIADD3 UR13, UR13, -0x1, URZ ;  /* 0xffffffff0d0d7890 */ /* 0x000fe4000fffe03f */
[----:B------:R-:W-:Y:S02]  /*51b0*/  USHF.L.U32 UR14, UR7, UR14, URZ ;  /* 0x0000000e070e7299 */ /* 0x000fe4000800063f */
[----:B------:R-:W-:Y:S01]  /*51c0*/  ULOP3.LUT UR21, URZ, UR6, URZ, 0x33, !UPT ;  /* 0x000000063f157292 */ /* 0x000fe2000f8e333f */
[----:B------:R-:W-:Y:S01]  /*51d0*/  ULDC.64 UR30, c[0x0][0x198] ;  /* 0x00006600001e7ab9 */ /* 0x000fe20000000a00 */
[----:B0-----:R-:W-:Y:S02]  /*51e0*/  ULOP3.LUT UR4, UR5, 0x1, URZ, 0xc0, !UPT ;  /* 0x0000000105047892 */ /* 0x001fe4000f8ec03f */
[----:B------:R-:W-:Y:S02]  /*51f0*/  USHF.R.U32.HI UR41, URZ, 0x1, UR5 ;  /* 0x000000013f297899 */ /* 0x000fe40008011605 */
[----:B------:R-:W-:-:S02]  /*5200*/  USHF.L.U32 UR15, UR5, 0x5, URZ ;  /* 0x00000005050f7899 */ /* 0x000fc4000800063f */
[----:B------:R-:W-:Y:S02]  /*5210*/  USHF.L.U32 UR37, UR5, 0xa, URZ ;  /* 0x0000000a05257899 */ /* 0x000fe4000800063f */
[----:B------:R-:W-:Y:S02]  /*5220*/  ULOP3.LUT UR5, UR5, 0xfffffffe, URZ, 0xc0, !UPT ;  /* 0xfffffffe05057892 */ /* 0x000fe4000f8ec03f */
[----:B------:R-:W-:Y:S02]  /*5230*/  UISETP.GT.U32.AND UP0, UPT, UR4, 0xffff, UPT ;  /* 0x0000ffff0400788c */ /* 0x000fe4000bf04070 */
[----:B------:R-:W-:Y:S02]  /*5240*/  USHF.L.U32 UR22, UR7, UR5, URZ ;  /* 0x0000000507167299 */ /* 0x000fe4000800063f */
[----:B------:R-:W-:Y:S02]  /*5250*/  ULOP3.LUT UR5, UR5, 0x1, URZ, 0xfc, !UPT ;  /* 0x0000000105057892 */ /* 0x000fe4000f8efc3f */
[----:B------:R-:W-:-:S02]  /*5260*/  USEL UR4, UR4, 0xffff, !UP0 ;  /* 0x0000ffff04047887 */ /* 0x000fc4000c000000 */
[----:B------:R-:W-:Y:S02]  /*5270*/  USHF.L.U32 UR5, UR7, UR5, URZ ;  /* 0x0000000507057299 */ /* 0x000fe4000800063f */
[----:B------:R-:W-:Y:S02]  /*5280*/  ULOP3.LUT UR4, UR4, 0xffff, URZ, 0xc0, !UPT ;  /* 0x0000ffff04047892 */ /* 0x000fe4000f8ec03f */
[----:B------:R-:W-:Y:S02]  /*5290*/  ULOP3.LUT UR15, UR15, 0x20, URZ, 0xc0, !UPT ;  /* 0x000000200f0f7892 */ /* 0x000fe4000f8ec03f */
[----:B------:R-:W-:Y:S02]  /*52a0*/  ULOP3.LUT UR22, UR22, UR5, URZ, 0xfc, !UPT ;  /* 0x0000000516167292 */ /* 0x000fe4000f8efc3f */
[----:B------:R-:W-:-:S12]  /*52b0*/  USHF.L.U32 UR23, UR23, UR4, URZ ;  /* 0x0000000417177299 */ /* 0x000fd8000800063f */
.L_x_117:
[----:B------:R-:W-:-:S03]  /*52c0*/  UMOV UR4, 0xffffffff ;  /* 0xffffffff00047882 */ /* 0x000fc60000000000 */
[----:B------:R-:W-:Y:S05]  /*52d0*/  BRA.DIV UR4, `(.L_x_106) ;  /* 0x0000001204947947 */ /* 0x000fea000b800000 */
[----:B------:R-:W-:-:S13]  /*52e0*/  ELECT P6, URZ, PT ;  /* 0x00000000003f782f */ /* 0x000fda00038c0000 */
.L_x_133:
[----:B------:R-:W0:Y:S01]  /*52f0*/  LDC R4, c[0x0][0x28c] ;  /* 0x0000a300ff047b82 */ /* 0x000e220000000800 */
[----:B------:R-:W-:Y:S01]  /*5300*/  BSSY B1, `(.L_x_107) ;  /* 0x0000049000017945 */ /* 0x000fe20003800000 */
[----:B0-----:R-:W-:-:S13]  /*5310*/  ISETP.LT.OR P6, PT, R4, 0x1, !P6 ;  /* 0x000000010400780c */ /* 0x001fda00077c1670 */
[----:B------:R-:W-:Y:S05]  /*5320*/  @P6 BRA `(.L_x_108) ;  /* 0x0000000400186947 */ /* 0x000fea0003800000 */
[----:B------:R-:W-:Y:S01]  /*5330*/  LEA R22, R22, UR41, 0x1 ;  /* 0x0000002916167c11 */ /* 0x000fe2000f8e08ff */
[----:B------:R-:W-:Y:S01]  /*5340*/  IMAD.MOV.U32 R13, RZ, RZ, RZ ;  /* 0x000000ffff0d7224 */ /* 0x000fe200078e00ff */
[----:B------:R-:W-:Y:S01]  /*5350*/  LEA R18, R18, UR15, 0x6 ;  /* 0x0000000f12127c11 */ /* 0x000fe2000f8e30ff */
[----:B------:R-:W-:Y:S02]  /*5360*/  IMAD.U32 R14, RZ, RZ, UR42 ;  /* 0x0000002aff0e7e24 */ /* 0x000fe4000f8e00ff */
[----:B------:R-:W-:Y:S02]  /*5370*/  IMAD.MOV.U32 R4, RZ, RZ, R3 ;  /* 0x000000ffff047224 */ /* 0x000fe400078e0003 */
[----:B------:R-:W-:Y:S02]  /*5380*/  IMAD.MOV.U32 R5, RZ, RZ, R8 ;  /* 0x000000ffff057224 */ /* 0x000fe400078e0008 */
[----:B------:R-:W-:-:S07]  /*5390*/  IMAD.SHL.U32 R22, R22, 0x20, RZ ;  /* 0x0000002016167824 */ /* 0x000fce00078e00ff */
.L_x_112:
[----:B------:R-:W0:Y:S01]  /*53a0*/  S2R R7, SR_CgaCtaId ;  /* 0x0000000000077919 */ /* 0x000e220000008800 */
[----:B------:R-:W-:-:S04]  /*53b0*/  MOV R6, 0x400 ;  /* 0x0000040000067802 */ /* 0x000fc80000000f00 */
[----:B0-----:R-:W-:Y:S02]  /*53c0*/  LEA R12, R7, R6, 0x18 ;  /* 0x00000006070c7211 */ /* 0x001fe400078ec0ff */
[----:B------:R-:W-:Y:S01]  /*53d0*/  SHF.L.U32 R6, R4, 0x1f, RZ ;  /* 0x0000001f04067819 */ /* 0x000fe200000006ff */
[----:B------:R-:W0:Y:S02]  /*53e0*/  @!P2 LDC R7, c[0x0][0x500] ;  /* 0x00014000ff07ab82 */ /* 0x000e240000000800 */
[----:B------:R-:W-:-:S04]  /*53f0*/  IMAD R11, R5, 0x8, R12 ;  /* 0x00000008050b7824 */ /* 0x000fc800078e020c */
[----:B------:R-:W1:Y:S02]  /*5400*/  SYNCS.PHASECHK.TRANS64.TRYWAIT P1, [R11+URZ+0x38], R6 ;  /* 0x000038060b0075a7 */ /* 0x000e64000802017f */
[----:B-1----:R-:W-:Y:S05]  /*5410*/  @!P1 BRA `(.L_x_109) ;  /* 0x0000001000649947 */ /* 0x002fea0003800000 */
.L_x_134:
[----:B-1----:R-:W-:Y:S01]  /*5420*/  PRMT R6, R9, 0x9910, RZ ;  /* 0x0000991009067816 */ /* 0x002fe200000000ff */
[----:B0-----:R0:W-:Y:S03]  /*5430*/  @!P2 SYNCS.ARRIVE.TRANS64 RZ, [R11+URZ], R7 ;  /* 0x000000070bffa9a7 */ /* 0x0011e6000800003f */
[----:B------:R-:W-:-:S13]  /*5440*/  ISETP.NE.AND P1, PT, R6, 0x2, PT ;  /* 0x000000020600780c */ /* 0x000fda0003f25270 */
[----:B0-----:R-:W-:Y:S05]  /*5450*/  @P1 BRA `(.L_x_110) ;  /* 0x0000000000041947 */ /* 0x001fea0003800000 */
[----:B------:R-:W-:Y:S01]  /*5460*/  BPT.TRAP 0x1 ;  /* 0x000000040000795c */ /* 0x000fe20000300000 */
.L_x_110:
[----:B------:R-:W-:Y:S05]  /*5470*/  @P0 BRA `(.L_x_111) ;  /* 0x0000000000040947 */ /* 0x000fea0003800000 */
[----:B------:R-:W-:Y:S01]  /*5480*/  BPT.TRAP 0x1 ;  /* 0x000000040000795c */ /* 0x000fe20000300000 */
.L_x_111:
[----:B------:R-:W-:Y:S01]  /*5490*/  R2UR UR8, R5 ;  /* 0x00000000050872ca */ /* 0x000fe200000e0000 */
[----:B------:R-:W-:Y:S01]  /*54a0*/  VIADD R14, R14, 0xffffffff ;  /* 0xffffffff0e0e7836 */ /* 0x000fe20000000000 */
[----:B------:R-:W-:Y:S01]  /*54b0*/  R2UR UR10, R12 ;  /* 0x000000000c0a72ca */ /* 0x000fe200000e0000 */
[----:B------:R-:W-:Y:S01]  /*54c0*/  UIADD3 UR4, UP0, UR30, 0xf0, URZ ;  /* 0x000000f01e047890 */ /* 0x000fe2000ff1e03f */
[----:B------:R-:W-:Y:S01]  /*54d0*/  R2UR UR34, R13 ;  /* 0x000000000d2272ca */ /* 0x000fe200000e0000 */
[----:B------:R-:W-:Y:S01]  /*54e0*/  UIADD3 UR38, UP1, UR30, 0x1f0, URZ ;  /* 0x000001f01e267890 */ /* 0x000fe2000ff3e03f */
[----:B------:R-:W-:Y:S01]  /*54f0*/  R2UR UR33, R11 ;  /* 0x000000000b2172ca */ /* 0x000fe200000e0000 */
[----:B------:R-:W-:Y:S01]  /*5500*/  UIADD3.X UR5, URZ, UR31, URZ, UP0, !UPT ;  /* 0x0000001f3f057290 */ /* 0x000fe200087fe43f */
[----:B------:R-:W-:Y:S01]  /*5510*/  R2UR UR35, R22 ;  /* 0x00000000162372ca */ /* 0x000fe200000e0000 */
[----:B------:R-:W-:Y:S01]  /*5520*/  UPRMT UR29, URZ, 0x5410, UR23 ;  /* 0x000054103f1d7896 */ /* 0x000fe20008000017 */
[----:B------:R-:W-:Y:S01]  /*5530*/  R2UR UR36, R19 ;  /* 0x00000000132472ca */ /* 0x000fe200000e0000 */
[----:B------:R-:W-:Y:S01]  /*5540*/  UIADD3.X UR39, URZ, UR31, URZ, UP1, !UPT ;  /* 0x0000001f3f277290 */ /* 0x000fe20008ffe43f */
[----:B------:R-:W-:Y:S01]  /*5550*/  R2UR UR19, R18 ;  /* 0x00000000121372ca */ /* 0x000fe200000e0000 */
[----:B------:R-:W-:Y:S01]  /*5560*/  USHF.L.U32 UR8, UR8, 0xc, URZ ;  /* 0x0000000c08087899 */ /* 0x000fe2000800063f */
[----:B------:R-:W-:Y:S01]  /*5570*/  ISETP.GT.AND P3, PT, R14, 0x1, PT ;  /* 0x000000010e00780c */ /* 0x000fe20003f64270 */
[----:B------:R-:W-:Y:S01]  /*5580*/  UPRMT UR43, URZ, 0x5410, UR22 ;  /* 0x000054103f2b7896 */ /* 0x000fe20008000016 */
[----:B------:R-:W-:Y:S01]  /*5590*/  VIADD R5, R5, 0x1 ;  /* 0x0000000105057836 */ /* 0x000fe20000000000 */
[----:B------:R-:W-:Y:S01]  /*55a0*/  ULEA UR9, UR41, UR8, 0xa ;  /* 0x0000000829097291 */ /* 0x000fe2000f8e503f */
[----:B------:R-:W-:Y:S01]  /*55b0*/  VIADD R13, R13, 0x40 ;  /* 0x000000400d0d7836 */ /* 0x000fe20000000000 */
[----:B------:R-:W-:-:S02]  /*55c0*/  ULOP3.LUT UR8, UR8, 0x400, UR37, 0xf8, !UPT ;  /* 0x0000040008087892 */ /* 0x000fc4000f8ef825 */
[----:B------:R-:W-:Y:S01]  /*55d0*/  ULEA UR24, UR9, UR10, 0x2 ;  /* 0x0000000a09187291 */ /* 0x000fe2000f8e103f */
[C---:B------:R-:W-:Y:S01]  /*55e0*/  ISETP.NE.AND P1, PT, R5.reuse, 0x7, PT ;  /* 0x000000070500780c */ /* 0x040fe20003f25270 */
[----:B------:R-:W-:Y:S02]  /*55f0*/  ULEA UR8, UR8, UR10, 0x2 ;  /* 0x0000000a08087291 */ /* 0x000fe4000f8e103f */
[----:B------:R-:W-:Y:S01]  /*5600*/  UIADD3 UR32, UR24, 0x180, URZ ;  /* 0x0000018018207890 */ /* 0x000fe2000fffe03f */
[----:B------:R-:W-:Y:S01]  /*5610*/  SEL R7, RZ, 0x1, P1 ;  /* 0x00000001ff077807 */ /* 0x000fe20000800000 */
[----:B------:R-:W-:Y:S01]  /*5620*/  UIADD3 UR26, UR34, 0x20, URZ ;  /* 0x00000020221a7890 */ /* 0x000fe2000fffe03f */
[----:B------:R-:W-:Y:S01]  /*5630*/  SEL R5, R5, RZ, P1 ;  /* 0x000000ff05057207 */ /* 0x000fe20000800000 */
[----:B------:R-:W-:Y:S01]  /*5640*/  UIADD3 UR24, UR24, 0x2180, URZ ;  /* 0x0000218018187890 */ /* 0x000fe2000fffe03f */
[----:B------:R-:W-:Y:S01]  /*5650*/  LOP3.LUT R4, R4, R7, RZ, 0x3c, !PT ;  /* 0x0000000704047212 */ /* 0x000fe200078e3cff */
[----:B------:R-:W-:-:S02]  /*5660*/  UIADD3 UR16, UR8, 0x1c180, URZ ;  /* 0x0001c18008107890 */ /* 0x000fc4000fffe03f */
[----:B------:R-:W-:Y:S01]  /*5670*/  UIADD3 UR8, UR8, 0x1e180, URZ ;  /* 0x0001e18008087890 */ /* 0x000fe2000fffe03f */
[----:B------:R-:W-:Y:S01]  /*5680*/  UMOV UR6, 0x0 ;  /* 0x0000000000067882 */ /* 0x000fe20000000000 */
[----:B------:R-:W-:Y:S01]  /*5690*/  UMOV UR7, 0x10000000 ;  /* 0x1000000000077882 */ /* 0x000fe20000000000 */
[----:B------:R-:W-:Y:S01]  /*56a0*/  UMOV UR25, UR33 ;  /* 0x0000002100197c82 */ /* 0x000fe20008000000 */
[----:B------:R-:W-:Y:S01]  /*56b0*/  UMOV UR27, UR35 ;  /* 0x00000023001b7c82 */ /* 0x000fe20008000000 */
[----:B------:R-:W-:Y:S01]  /*56c0*/  UMOV UR28, UR36 ;  /* 0x00000024001c7c82 */ /* 0x000fe20008000000 */
[----:B------:R-:W-:Y:S01]  /*56d0*/  UMOV UR17, UR33 ;  /* 0x0000002100117c82 */ /* 0x000fe20008000000 */
[----:B------:R-:W-:Y:S01]  /*56e0*/  UMOV UR18, UR34 ;  /* 0x0000002200127c82 */ /* 0x000fe20008000000 */
[----:B------:R-:W-:Y:S01]  /*56f0*/  UMOV UR20, UR36 ;  /* 0x0000002400147c82 */ /* 0x000fe20008000000 */
[----:B------:R0:W-:Y:S01]  /*5700*/  UTMALDG.3D.MULTICAST [UR32], [UR4], UR29, desc[UR6] ;  /* 0x00000620040073b4 */ /* 0x0001e2000801181d */
[----:B------:R-:W-:Y:S01]  /*5710*/  UMOV UR9, UR33 ;  /* 0x0000002100097c82 */ /* 0x000fe20008000000 */
[----:B------:R-:W-:Y:S01]  /*5720*/  UMOV UR11, UR19 ;  /* 0x00000013000b7c82 */ /* 0x000fe20008000000 */
[----:B------:R-:W-:Y:S01]  /*5730*/  UMOV UR12, UR36 ;  /* 0x00000024000c7c82 */ /* 0x000fe20008000000 */
[----:B------:R-:W-:Y:S01]  /*5740*/  UMOV UR10, UR26 ;  /* 0x0000001a000a7c82 */ /* 0x000fe20008000000 */
[----:B------:R0:W-:Y:S01]  /*5750*/  UTMALDG.3D.MULTICAST [UR24], [UR4], UR29, desc[UR6] ;  /* 0x00000618040073b4 */ /* 0x0001e2000801181d */
[----:B------:R0:W-:Y:S01]  /*5760*/  UTMALDG.3D.MULTICAST [UR16], [UR38], UR43, desc[UR6] ;  /* 0x00000610260073b4 */ /* 0x0001e2000801182b */
[----:B------:R0:W-:Y:S02]  /*5770*/  UTMALDG.3D.MULTICAST [UR8], [UR38], UR43, desc[UR6] ;  /* 0x00000608260073b4 */ /* 0x0001e4000801182b */
[----:B0-----:R-:W-:Y:S05]  /*5780*/  @P3 BRA `(.L_x_112) ;  /* 0xfffffffc00043947 */ /* 0x001fea000383ffff */
.L_x_108:
[----:B------:R-:W-:Y:S05]  /*5790*/  BSYNC B1 ;  /* 0x0000000000017941 */ /* 0x000fea0003800000 */
.L_x_107:
[----:B------:R-:W2:Y:S01]  /*57a0*/  LDL.64 R20, [R1] ;  /* 0x0000000001147983 */ /* 0x000ea20000100a00 */
[----:B------:R-:W-:Y:S01]  /*57b0*/  LOP3.LUT P4, RZ, R10, 0xff, RZ, 0xc0, !PT ;  /* 0x000000ff0aff7812 */ /* 0x000fe2000788c0ff */
[----:B------:R-:W-:Y:S01]  /*57c0*/  VIADD R11, R8, UR40 ;  /* 0x00000028080b7c36 */ /* 0x000fe20008000000 */
[----:B------:R-:W-:Y:S01]  /*57d0*/  ULDC.64 UR4, c[0x0][0x650] ;  /* 0x0001940000047ab9 */ /* 0x000fe20000000a00 */
[----:B------:R-:W-:Y:S01]  /*57e0*/  IMAD.U32 R8, RZ, RZ, UR40 ;  /* 0x00000028ff087e24 */ /* 0x000fe2000f8e00ff */
[----:B------:R-:W-:Y:S01]  /*57f0*/  UISETP.GE.U32.AND UP0, UPT, UR40, 0x7, UPT ;  /* 0x000000072800788c */ /* 0x000fe2000bf06070 */
[C---:B------:R-:W-:Y:S01]  /*5800*/  IMAD.WIDE.U32 R4, R11.reuse, 0x24924925, RZ ;  /* 0x249249250b047825 */ /* 0x040fe200078e00ff */
[----:B------:R-:W-:Y:S01]  /*5810*/  ISETP.GT.U32.AND P1, PT, R11, 0x6, PT ;  /* 0x000000060b00780c */ /* 0x000fe20003f24070 */
[----:B------:R-:W-:Y:S01]  /*5820*/  BSSY B1, `(.L_x_113) ;  /* 0x000006b000017945 */ /* 0x000fe20003800000 */
[----:B------:R-:W-:Y:S01]  /*5830*/  PRMT R10, RZ, 0x7610, R10 ;  /* 0x00007610ff0a7816 */ /* 0x000fe2000000000a */
[----:B------:R-:W-:Y:S01]  /*5840*/  IMAD.MOV.U32 R22, RZ, RZ, -0x1 ;  /* 0xffffffffff167424 */ /* 0x000fe200078e00ff */
[----:B------:R-:W-:Y:S01]  /*5850*/  ISETP.LT.U32.AND P1, PT, R8, 0x7, P1 ;  /* 0x000000070800780c */ /* 0x000fe20000f21070 */
[----:B------:R-:W-:Y:S01]  /*5860*/  IMAD.MOV.U32 R18, RZ, RZ, -0x1 ;  /* 0xffffffffff127424 */ /* 0x000fe200078e00ff */
[----:B------:R-:W-:Y:S01]  /*5870*/  PLOP3.LUT P3, PT, PT, PT, UP0, 0x80, 0x0 ;  /* 0x000000000000781c */ /* 0x000fe20003f6f008 */
[----:B------:R-:W0:Y:S01]  /*5880*/  @P4 S2R R7, SR_CgaCtaId ;  /* 0x0000000000074919 */ /* 0x000e220000008800 */
[----:B------:R-:W-:Y:S01]  /*5890*/  SEL R4, RZ, 0x1, !P1 ;  /* 0x00000001ff047807 */ /* 0x000fe20004800000 */
[----:B------:R-:W-:Y:S01]  /*58a0*/  IMAD.MOV.U32 R19, RZ, RZ, -0x1 ;  /* 0xffffffffff137424 */ /* 0x000fe200078e00ff */
[----:B------:R-:W-:-:S02]  /*58b0*/  @P4 MOV R6, 0x400 ;  /* 0x0000040000064802 */ /* 0x000fc40000000f00 */
[----:B------:R-:W-:Y:S02]  /*58c0*/  LOP3.LUT R3, R3, R4, RZ, 0x3c, !PT ;  /* 0x0000000403037212 */ /* 0x000fe400078e3cff */
[----:B------:R-:W-:Y:S02]  /*58d0*/  PRMT R4, RZ, 0x7610, R4 ;  /* 0x00007610ff047816 */ /* 0x000fe40000000004 */
[----:B0-----:R-:W-:Y:S01]  /*58e0*/  @P4 LEA R6, R7, R6, 0x18 ;  /* 0x0000000607064211 */ /* 0x001fe200078ec0ff */
[----:B------:R-:W-:-:S03]  /*58f0*/  IMAD.IADD R7, R11, 0x1, -R5 ;  /* 0x000000010b077824 */ /* 0x000fc600078e0a05 */
[----:B------:R0:W-:Y:S02]  /*5900*/  @P4 SYNCS.ARRIVE.TRANS64.A1T0 RZ, [R6+URZ+0xa8], RZ ;  /* 0x0000a8ff06ff49a7 */ /* 0x0001e4000810003f */
[----:B------:R-:W-:-:S04]  /*5910*/  LEA.HI R7, R7, R5, RZ, 0x1f ;  /* 0x0000000507077211 */ /* 0x000fc800078ff8ff */
[----:B------:R-:W-:-:S04]  /*5920*/  SHF.R.U32.HI R8, RZ, 0x2, R7 ;  /* 0x00000002ff087819 */ /* 0x000fc80000011607 */
[----:B------:R-:W-:Y:S01]  /*5930*/  @P3 LOP3.LUT R3, R3, 0x1, R8, 0x78, !PT ;  /* 0x0000000103033812 */ /* 0x000fe200078e7808 */
[----:B------:R-:W-:Y:S01]  /*5940*/  IMAD R8, R8, -0x7, R11 ;  /* 0xfffffff908087824 */ /* 0x000fe200078e020b */
[----:B--2---:R-:W-:-:S05]  /*5950*/  IADD3 R16, P1, R16, R20, RZ ;  /* 0x0000001410107210 */ /* 0x004fca0007f3e0ff */
[----:B------:R-:W-:Y:S01]  /*5960*/  IMAD.X R17, R17, 0x1, R0, P1 ;  /* 0x0000000111117824 */ /* 0x000fe200008e0600 */
[----:B------:R-:W-:-:S04]  /*5970*/  ISETP.GE.U32.AND P1, PT, R16, UR4, PT ;  /* 0x0000000410007c0c */ /* 0x000fc8000bf26070 */
[----:B------:R-:W-:-:S13]  /*5980*/  ISETP.GE.U32.AND.EX P1, PT, R17, UR5, PT, P1 ;  /* 0x0000000511007c0c */ /* 0x000fda000bf26110 */
[----:B0-----:R-:W-:Y:S05]  /*5990*/  @P1 BRA `(.L_x_114) ;  /* 0x00000004004c1947 */ /* 0x001fea0003800000 */
[----:B------:R-:W0:Y:S01]  /*59a0*/  S2R R12, SR_CTAID.X ;  /* 0x00000000000c7919 */ /* 0x000e220000002500 */
[----:B------:R-:W-:Y:S01]  /*59b0*/  ULDC.64 UR4, c[0x0][0x628] ;  /* 0x00018a0000047ab9 */ /* 0x000fe20000000a00 */
[----:B------:R-:W1:Y:S01]  /*59c0*/  LDC R13, c[0x0][0x144] ;  /* 0x00005100ff0d7b82 */ /* 0x000e620000000800 */
[----:B------:R-:W-:Y:S01]  /*59d0*/  ISETP.NE.U32.AND P1, PT, RZ, UR4, PT ;  /* 0x00000004ff007c0c */ /* 0x000fe2000bf25070 */
[----:B------:R-:W2:Y:S01]  /*59e0*/  S2R R11, SR_CTAID.Y ;  /* 0x00000000000b7919 */ /* 0x000ea20000002600 */
[----:B------:R-:W-:Y:S01]  /*59f0*/  ULDC UR6, c[0x0][0x150] ;  /* 0x0000540000067ab9 */ /* 0x000fe20000000800 */
[----:B------:R-:W-:Y:S01]  /*5a00*/  ULDC UR7, c[0x0][0x630] ;  /* 0x00018c0000077ab9 */ /* 0x000fe20000000800 */
[----:B------:R-:W-:Y:S01]  /*5a10*/  ISETP.NE.AND.EX P1, PT, RZ, UR5, PT, P1 ;  /* 0x00000005ff007c0c */ /* 0x000fe2000bf25310 */
[----:B------:R-:W-:Y:S01]  /*5a20*/  IMAD.MOV.U32 R4, RZ, RZ, R16 ;  /* 0x000000ffff047224 */ /* 0x000fe200078e0010 */
[----:B0-----:R-:W-:-:S05]  /*5a30*/  I2FP.F32.U32 R5, R12 ;  /* 0x0000000c00057245 */ /* 0x001fca0000201000 */
[----:B------:R-:W-:Y:S01]  /*5a40*/  FMUL R14, R5, UR6 ;  /* 0x00000006050e7c20 */ /* 0x000fe20008400000 */
[----:B------:R-:W-:-:S05]  /*5a50*/  IMAD.MOV.U32 R5, RZ, RZ, R17 ;  /* 0x000000ffff057224 */ /* 0x000fca00078e0011 */
[----:B--2---:R-:W-:Y:S05]  /*5a60*/  @!P1 BRA `(.L_x_115) ;  /* 0x0000000000289947 */ /* 0x004fea0003800000 */
[----:B------:R-:W-:Y:S02]  /*5a70*/  ULDC UR6, c[0x0][0x634] ;  /* 0x00018d0000067ab9 */ /* 0x000fe40000000800 */
[----:B------:R-:W-:-:S05]  /*5a80*/  IADD3 R5, P1, R16, UR6, RZ ;  /* 0x0000000610057c10 */ /* 0x000fca000ff3e0ff */
[----:B------:R-:W-:-:S04]  /*5a90*/  IMAD.X R15, RZ, RZ, R17, P1 ;  /* 0x000000ffff0f7224 */ /* 0x000fc800008e0611 */
[----:B------:R-:W-:-:S04]  /*5aa0*/  IMAD.WIDE.U32 R6, R15, UR4, RZ ;  /* 0x000000040f067c25 */ /* 0x000fc8000f8e00ff */
[----:B------:R-:W-:-:S04]  /*5ab0*/  IMAD.WIDE.U32 R6, P1, R5, UR5, R6 ;  /* 0x0000000505067c25 */ /* 0x000fc8000f820006 */
[----:B------:R-:W-:-:S04]  /*5ac0*/  IMAD.WIDE.U32 R4, R5, UR4, RZ ;  /* 0x0000000405047c25 */ /* 0x000fc8000f8e00ff */
[----:B------:R-:W-:Y:S01]  /*5ad0*/  IMAD.MOV.U32 R4, RZ, RZ, R7 ;  /* 0x000000ffff047224 */ /* 0x000fe200078e0007 */
[----:B------:R-:W-:Y:S01]  /*5ae0*/  IADD3 RZ, P3, R5, R6, RZ ;  /* 0x0000000605ff7210 */ /* 0x000fe20007f7e0ff */
[----:B------:R-:W-:-:S04]  /*5af0*/  IMAD.X R5, RZ, RZ, RZ, P1 ;  /* 0x000000ffff057224 */ /* 0x000fc800008e06ff */
[----:B------:R-:W-:-:S08]  /*5b00*/  IMAD.WIDE.U32.X R4, R15, UR5, R4, P3 ;  /* 0x000000050f047c25 */ /* 0x000fd000098e0404 */
.L_x_115:
[--C-:B------:R-:W-:Y:S01]  /*5b10*/  SHF.R.U64 R19, R4, UR7, R5.reuse ;  /* 0x0000000704137c19 */ /* 0x100fe20008001205 */
[----:B------:R-:W0:Y:S01]  /*5b20*/  F2I.U32.TRUNC.NTZ R14, R14 ;  /* 0x0000000e000e7305 */ /* 0x000e22000020f000 */
[----:B------:R-:W-:Y:S01]  /*5b30*/  SHF.R.U32.HI R4, RZ, UR7, R5 ;  /* 0x00000007ff047c19 */ /* 0x000fe20008011605 */
[----:B------:R-:W-:Y:S01]  /*5b40*/  ULDC.64 UR4, c[0x0][0x620] ;  /* 0x0001880000047ab9 */ /* 0x000fe20000000a00 */
[----:B------:R-:W-:Y:S01]  /*5b50*/  IADD3 R7, P1, RZ, -R19, RZ ;  /* 0x80000013ff077210 */ /* 0x000fe20007f3e0ff */
[----:B------:R-:W-:Y:S01]  /*5b60*/  ULDC.64 UR6, c[0x0][0x640] ;  /* 0x0001900000067ab9 */ /* 0x000fe20000000a00 */
[----:B------:R-:W2:Y:S03]  /*5b70*/  LDC R18, c[0x0][0x148] ;  /* 0x00005200ff127b82 */ /* 0x000ea60000000800 */
[----:B------:R-:W-:Y:S01]  /*5b80*/  IMAD.X R4, RZ, RZ, ~R4, P1 ;  /* 0x000000ffff047224 */ /* 0x000fe200008e0e04 */
[----:B------:R-:W-:-:S03]  /*5b90*/  ISETP.NE.U32.AND P1, PT, RZ, UR6, PT ;  /* 0x00000006ff007c0c */ /* 0x000fc6000bf25070 */
[----:B------:R-:W-:Y:S01]  /*5ba0*/  IMAD R6, R4, UR4, RZ ;  /* 0x0000000404067c24 */ /* 0x000fe2000f8e02ff */
[----:B------:R-:W-:Y:S01]  /*5bb0*/  ISETP.NE.AND.EX P1, PT, RZ, UR7, PT, P1 ;  /* 0x00000007ff007c0c */ /* 0x000fe2000bf25310 */
[----:B------:R-:W-:Y:S01]  /*5bc0*/  IMAD.WIDE.U32 R4, R7, UR4, R16 ;  /* 0x0000000407047c25 */ /* 0x000fe2000f8e0010 */
[----:B------:R-:W-:-:S03]  /*5bd0*/  ULDC UR4, c[0x0][0x618] ;  /* 0x0001860000047ab9 */ /* 0x000fc60000000800 */
[----:B------:R-:W-:Y:S01]  /*5be0*/  IMAD R7, R7, UR5, R6 ;  /* 0x0000000507077c24 */ /* 0x000fe2000f8e0206 */
[----:B------:R-:W-:Y:S01]  /*5bf0*/  ULDC UR5, c[0x0][0x154] ;  /* 0x0000550000057ab9 */ /* 0x000fe20000000800 */
[----:B0-----:R-:W-:Y:S02]  /*5c00*/  IMAD.MOV R6, RZ, RZ, -R14 ;  /* 0x000000ffff067224 */ /* 0x001fe400078e0a0e */
[----:B------:R-:W-:Y:S02]  /*5c10*/  IMAD.IADD R5, R5, 0x1, R7 ;  /* 0x0000000105057824 */ /* 0x000fe400078e0207 */
[----:B-1----:R-:W-:Y:S01]  /*5c20*/  IMAD R12, R13, R6, R12 ;  /* 0x000000060d0c7224 */ /* 0x002fe200078e020c */
[----:B------:R-:W-:Y:S02]  /*5c30*/  I2FP.F32.U32 R6, R11 ;  /* 0x0000000b00067245 */ /* 0x000fe40000201000 */
[--C-:B------:R-:W-:Y:S02]  /*5c40*/  SHF.R.U64 R13, R4, UR4, R5.reuse ;  /* 0x00000004040d7c19 */ /* 0x100fe40008001205 */
[----:B------:R-:W-:Y:S01]  /*5c50*/  SHF.R.U32.HI R4, RZ, UR4, R5 ;  /* 0x00000004ff047c19 */ /* 0x000fe20008011605 */
[----:B------:R-:W-:Y:S01]  /*5c60*/  FMUL R6, R6, UR5 ;  /* 0x0000000506067c20 */ /* 0x000fe20008400000 */
[----:B------:R-:W-:-:S02]  /*5c70*/  ULDC UR4, c[0x0][0x608] ;  /* 0x0001820000047ab9 */ /* 0x000fc40000000800 */
[--C-:B------:R-:W-:Y:S01]  /*5c80*/  SHF.R.U64 R15, R13, UR4, R4.reuse ;  /* 0x000000040d0f7c19 */ /* 0x100fe20008001204 */
[----:B------:R0:W1:Y:S01]  /*5c90*/  F2I.U32.TRUNC.NTZ R20, R6 ;  /* 0x0000000600147305 */ /* 0x000062000020f000 */
[----:B------:R-:W-:Y:S01]  /*5ca0*/  SHF.R.U32.HI R4, RZ, UR4, R4 ;  /* 0x00000004ff047c19 */ /* 0x000fe20008011604 */
[----:B------:R-:W-:-:S03]  /*5cb0*/  ULDC UR4, c[0x0][0x658] ;  /* 0x0001960000047ab9 */ /* 0x000fc60000000800 */
[--C-:B------:R-:W-:Y:S02]  /*5cc0*/  SHF.R.U64 R14, R15, UR4, R4.reuse ;  /* 0x000000040f0e7c19 */ /* 0x100fe40008001204 */
[----:B------:R-:W-:-:S03]  /*5cd0*/  SHF.R.U32.HI R21, RZ, UR4, R4 ;  /* 0x00000004ff157c19 */ /* 0x000fc60008011604 */
[----:B------:R-:W-:Y:S02]  /*5ce0*/  IMAD.MOV.U32 R4, RZ, RZ, R14 ;  /* 0x000000ffff047224 */ /* 0x000fe400078e000e */
[----:B------:R-:W-:Y:S01]  /*5cf0*/  IMAD.MOV.U32 R5, RZ, RZ, R21 ;  /* 0x000000ffff057224 */ /* 0x000fe200078e0015 */
[----:B0-----:R-:W-:Y:S06]  /*5d00*/  @!P1 BRA `(.L_x_116) ;  /* 0x0000000000289947 */ /* 0x001fec0003800000 */
        /* <DEDUP_REMOVED lines=10> */
.L_x_116:
[----:B------:R-:W-:Y:S01]  /*5db0*/  ISETP.NE.AND P1, PT, R2, 0x1, PT ;  /* 0x000000010200780c */ /* 0x000fe20003f25270 */
[----:B------:R-:W-:Y:S01]  /*5dc0*/  ULDC UR4, c[0x0][0x648] ;  /* 0x0001920000047ab9 */ /* 0x000fe20000000800 */
[----:B------:R-:W-:Y:S01]  /*5dd0*/  LOP3.LUT R15, R15, UR21, RZ, 0xc0, !PT ;  /* 0x000000150f0f7c12 */ /* 0x000fe2000f8ec0ff */
[----:B-1----:R-:W-:Y:S01]  /*5de0*/  IMAD.MOV R20, RZ, RZ, -R20 ;  /* 0x000000ffff147224 */ /* 0x002fe200078e0a14 */
[----:B------:R-:W-:Y:S01]  /*5df0*/  SHF.R.U64 R4, R4, UR4, R5 ;  /* 0x0000000404047c19 */ /* 0x000fe20008001205 */
[----:B------:R-:W-:Y:S01]  /*5e00*/  ULDC UR4, c[0x0][0x638] ;  /* 0x00018e0000047ab9 */ /* 0x000fe20000000800 */
[----:B------:R-:W-:Y:S01]  /*5e10*/  LOP3.LUT R13, R13, UR13, RZ, 0xc0, !PT ;  /* 0x0000000d0d0d7c12 */ /* 0x000fe2000f8ec0ff */
[----:B------:R-:W-:Y:S02]  /*5e20*/  ULDC UR5, c[0x0][0x610] ;  /* 0x0001840000057ab9 */ /* 0x000fe40000000800 */
[----:B------:R-:W-:Y:S02]  /*5e30*/  IMAD.MOV R5, RZ, RZ, -R4 ;  /* 0x000000ffff057224 */ /* 0x000fe400078e0a04 */
[----:B------:R-:W-:-:S02]  /*5e40*/  IMAD R15, R4, UR14, R15 ;  /* 0x0000000e040f7c24 */ /* 0x000fc4000f8e020f */
[----:B--2---:R-:W-:Y:S02]  /*5e50*/  @P1 IMAD R12, R18, R20, R11 ;  /* 0x00000014120c1224 */ /* 0x004fe400078e020b */
[----:B------:R-:W-:Y:S01]  /*5e60*/  IMAD R14, R5, UR4, R14 ;  /* 0x00000004050e7c24 */ /* 0x000fe2000f8e020e */
[----:B------:R-:W-:Y:S01]  /*5e70*/  ULDC UR4, c[0x0][0x600] ;  /* 0x0001800000047ab9 */ /* 0x000fe20000000800 */
[----:B------:R-:W-:Y:S02]  /*5e80*/  IMAD R12, R15, UR5, R12 ;  /* 0x000000050f0c7c24 */ /* 0x000fe4000f8e020c */
[----:B------:R-:W-:Y:S02]  /*5e90*/  IMAD R5, R14, UR4, R13 ;  /* 0x000000040e057c24 */ /* 0x000fe4000f8e020d */
[----:B------:R-:W-:-:S03]  /*5ea0*/  IMAD.MOV.U32 R4, RZ, RZ, 0x1 ;  /* 0x00000001ff047424 */ /* 0x000fc600078e00ff */
[----:B------:R-:W-:Y:S02]  /*5eb0*/  SEL R18, R5, R12, !P1 ;  /* 0x0000000c05127207 */ /* 0x000fe40004800000 */
[----:B------:R-:W-:-:S07]  /*5ec0*/  SEL R22, R12, R5, !P1 ;  /* 0x000000050c167207 */ /* 0x000fce0004800000 */
.L_x_114:
[----:B------:R-:W-:Y:S05]  /*5ed0*/  BSYNC B1 ;  /* 0x0000000000017941 */ /* 0x000fea0003800000 */
.L_x_113:
[----:B------:R-:W-:-:S13]  /*5ee0*/  LOP3.LUT P1, RZ, R4, 0xff, RZ, 0xc0, !PT ;  /* 0x000000ff04ff7812 */ /* 0x000fda000782c0ff */
[----:B------:R-:W-:Y:S05]  /*5ef0*/  @P1 BRA `(.L_x_117) ;  /* 0xfffffff000f01947 */ /* 0x000fea000383ffff */
[----:B------:R-:W-:Y:S05]  /*5f00*/  BSYNC B0 ;  /* 0x0000000000007941 */ /* 0x000fea0003800000 */
.L_x_105:
[----:B------:R-:W-:-:S03]  /*5f10*/  UMOV UR4, 0xffffffff ;  /* 0xffffffff00047882 */ /* 0x000fc60000000000 */
[----:B------:R-:W-:Y:S05]  /*5f20*/  BRA.DIV UR4, `(.L_x_118) ;  /* 0x0000000604b47947 */ /* 0x000fea000b800000 */
[----:B------:R-:W-:-:S13]  /*5f30*/  ELECT P6, URZ, PT ;  /* 0x00000000003f782f */ /* 0x000fda00038c0000 */
.L_x_137:
[----:B------:R-:W-:Y:S04]  /*5f40*/  BSSY B0, `(.L_x_119) ;  /* 0x0000046000007945 */ /* 0x000fe80003800000 */
[----:B------:R-:W-:Y:S05]  /*5f50*/  @!P6 BRA `(.L_x_120) ;  /* 0x000000040010e947 */ /* 0x000fea0003800000 */
[----:B------:R-:W-:-:S04]  /*5f60*/  LOP3.LUT R23, R23, 0x2, RZ, 0xfc, !PT ;  /* 0x0000000217177812 */ /* 0x000fc800078efcff */
[----:B------:R-:W-:-:S13]  /*5f70*/  ISETP.NE.AND P0, PT, R23, 0x3, PT ;  /* 0x000000031700780c */ /* 0x000fda0003f05270 */
[----:B------:R-:W-:Y:S05]  /*5f80*/  @!P0 BRA `(.L_x_121) ;  /* 0x0000000000048947 */ /* 0x000fea0003800000 */
[----:B------:R-:W-:Y:S01]  /*5f90*/  BPT.TRAP 0x1 ;  /* 0x000000040000795c */ /* 0x000fe20000300000 */
.L_x_121:
[----:B------:R-:W0:Y:S01]  /*5fa0*/  S2R R5, SR_CgaCtaId ;  /* 0x0000000000057919 */ /* 0x000e220000008800 */
[----:B------:R-:W-:Y:S02]  /*5fb0*/  MOV R0, 0x400 ;  /* 0x0000040000007802 */ /* 0x000fe40000000f00 */
[----:B------:R-:W-:Y:S02]  /*5fc0*/  SHF.L.U32 R2, R3, 0x1f, RZ ;  /* 0x0000001f03027819 */ /* 0x000fe400000006ff */
[----:B0-----:R-:W-:-:S05]  /*5fd0*/  LEA R5, R5, R0, 0x18 ;  /* 0x0000000005057211 */ /* 0x001fca00078ec0ff */
[----:B------:R-:W-:-:S04]  /*5fe0*/  VIADD R5, R5, 0x38 ;  /* 0x0000003805057836 */ /* 0x000fc80000000000 */
[C---:B------:R-:W-:Y:S02]  /*5ff0*/  IMAD R7, R8.reuse, 0x8, R5 ;  /* 0x0000000808077824 */ /* 0x040fe400078e0205 */
[----:B------:R-:W-:Y:S02]  /*6000*/  VIADD R8, R8, 0x1 ;  /* 0x0000000108087836 */ /* 0x000fe40000000000 */
[----:B------:R-:W0:Y:S03]  /*6010*/  SYNCS.PHASECHK.TRANS64.TRYWAIT P0, [R7+URZ], R2 ;  /* 0x00000002070075a7 */ /* 0x000e26000800017f */
[----:B------:R-:W-:-:S04]  /*6020*/  ISETP.NE.AND P1, PT, R8, 0x7, PT ;  /* 0x000000070800780c */ /* 0x000fc80003f25270 */
[----:B------:R-:W-:Y:S02]  /*6030*/  SEL R0, RZ, 0x1, P1 ;  /* 0x00000001ff007807 */ /* 0x000fe40000800000 */
[----:B------:R-:W-:Y:S02]  /*6040*/  SEL R8, R8, RZ, P1 ;  /* 0x000000ff08087207 */ /* 0x000fe40000800000 */
[----:B------:R-:W-:-:S03]  /*6050*/  LOP3.LUT R9, R3, R0, RZ, 0x3c, !PT ;  /* 0x0000000003097212 */ /* 0x000fc600078e3cff */
[----:B------:R-:W-:Y:S01]  /*6060*/  IMAD R6, R8, 0x8, R5 ;  /* 0x0000000808067824 */ /* 0x000fe200078e0205 */
[----:B------:R-:W-:Y:S01]  /*6070*/  SHF.L.U32 R3, R9, 0x1f, RZ ;  /* 0x0000001f09037819 */ /* 0x000fe200000006ff */
[----:B0-----:R-:W-:Y:S06]  /*6080*/  @!P0 BRA `(.L_x_122) ;  /* 0x00000004007c8947 */ /* 0x001fec0003800000 */
.L_x_138:
[----:B------:R-:W1:Y:S01]  /*6090*/  SYNCS.PHASECHK.TRANS64.TRYWAIT P0, [R6+URZ], R3 ;  /* 0x00000003060075a7 */ /* 0x000e62000800017f */
[----:B------:R-:W-:-:S05]  /*60a0*/  VIADD R0, R8, 0x1 ;  /* 0x0000000108007836 */ /* 0x000fca0000000000 */
[----:B------:R-:W-:-:S04]  /*60b0*/  ISETP.NE.AND P1, PT, R0, 0x7, PT ;  /* 0x000000070000780c */ /* 0x000fc80003f25270 */
[----:B0-----:R-:W-:Y:S02]  /*60c0*/  SEL R2, RZ, 0x1, P1 ;  /* 0x00000001ff027807 */ /* 0x001fe40000800000 */
[----:B------:R-:W-:Y:S02]  /*60d0*/  SEL R0, R0, RZ, P1 ;  /* 0x000000ff00007207 */ /* 0x000fe40000800000 */
[----:B------:R-:W-:-:S03]  /*60e0*/  LOP3.LUT R9, R9, R2, RZ, 0x3c, !PT ;  /* 0x0000000209097212 */ /* 0x000fc600078e3cff */
[----:B------:R-:W-:Y:S01]  /*60f0*/  IMAD R7, R0, 0x8, R5 ;  /* 0x0000000800077824 */ /* 0x000fe200078e0205 */
[----:B------:R-:W-:Y:S01]  /*6100*/  SHF.L.U32 R4, R9, 0x1f, RZ ;  /* 0x0000001f09047819 */ /* 0x000fe200000006ff */
[----:B-1----:R-:W-:Y:S06]  /*6110*/  @!P0 BRA `(.L_x_123) ;  /* 0x00000004006c8947 */ /* 0x002fec0003800000 */
.L_x_139:
[----:B------:R-:W1:Y:S01]  /*6120*/  SYNCS.PHASECHK.TRANS64.TRYWAIT P0, [R7+URZ], R4 ;  /* 0x00000004070075a7 */ /* 0x000e62000800017f */
[----:B------:R-:W-:-:S05]  /*6130*/  VIADD R0, R0, 0x1 ;  /* 0x0000000100007836 */ /* 0x000fca0000000000 */
[----:B------:R-:W-:-:S04]  /*6140*/  ISETP.NE.AND P1, PT, R0, 0x7, PT ;  /* 0x000000070000780c */ /* 0x000fc80003f25270 */
[----:B------:R-:W-:Y:S02]  /*6150*/  SEL R2, RZ, 0x1, P1 ;  /* 0x00000001ff027807 */ /* 0x000fe40000800000 */
[----:B------:R-:W-:Y:S02]  /*6160*/  SEL R0, R0, RZ, P1 ;  /* 0x000000ff00007207 */ /* 0x000fe40000800000 */
[----:B------:R-:W-:-:S03]  /*6170*/  LOP3.LUT R9, R9, R2, RZ, 0x3c, !PT ;  /* 0x0000000209097212 */ /* 0x000fc600078e3cff */
[----:B0-----:R-:W-:Y:S01]  /*6180*/  IMAD R6, R0, 0x8, R5 ;  /* 0x0000000800067824 */ /* 0x001fe200078e0205 */
[----:B------:R-:W-:Y:S01]  /*6190*/  SHF.L.U32 R3, R9, 0x1f, RZ ;  /* 0x0000001f09037819 */ /* 0x000fe200000006ff */
[----:B-1----:R-:W-:Y:S06]  /*61a0*/  @!P0 BRA `(.L_x_124) ;  /* 0x00000004005c8947 */ /* 0x002fec0003800000 */
.L_x_140:
        /* <DEDUP_REMOVED lines=9> */
.L_x_141:
        /* <DEDUP_REMOVED lines=9> */
.L_x_142:
[----:B------:R-:W1:Y:S01]  /*62d0*/  SYNCS.PHASECHK.TRANS64.TRYWAIT P0, [R6+URZ], R3 ;  /* 0x00000003060075a7 */ /* 0x000e62000800017f */
[----:B------:R-:W-:-:S05]  /*62e0*/  VIADD R0, R0, 0x1 ;  /* 0x0000000100007836 */ /* 0x000fca0000000000 */
[----:B------:R-:W-:-:S04]  /*62f0*/  ISETP.NE.AND P1, PT, R0, 0x7, PT ;  /* 0x000000070000780c */ /* 0x000fc80003f25270 */
[----:B------:R-:W-:Y:S02]  /*6300*/  SEL R2, RZ, 0x1, P1 ;  /* 0x00000001ff027807 */ /* 0x000fe40000800000 */
[----:B------:R-:W-:Y:S02]  /*6310*/  SEL R0, R0, RZ, P1 ;  /* 0x000000ff00007207 */ /* 0x000fe40000800000 */
[----:B------:R-:W-:Y:S01]  /*6320*/  LOP3.LUT R2, R9, R2, RZ, 0x3c, !PT ;  /* 0x0000000209027212 */ /* 0x000fe200078e3cff */
[----:B-1----:R-:W-:Y:S06]  /*6330*/  @!P0 BRA `(.L_x_127) ;  /* 0x0000000400348947 */ /* 0x002fec0003800000 */
.L_x_143:
[----:B------:R-:W-:Y:S01]  /*6340*/  IMAD R5, R0, 0x8, R5 ;  /* 0x0000000800057824 */ /* 0x000fe200078e0205 */
[----:B------:R-:W-:-:S07]  /*6350*/  SHF.L.U32 R0, R2, 0x1f, RZ ;  /* 0x0000001f02007819 */ /* 0x000fce00000006ff */
.L_x_128:
[----:B--2---:R2:W3:Y:S02]  /*6360*/  SYNCS.PHASECHK.TRANS64.TRYWAIT P0, [R5+URZ], R0 ;  /* 0x00000000050075a7 */ /* 0x0044e4000800017f */
[----:B---3--:R-:W-:Y:S05]  /*6370*/  @!P0 NANOSLEEP.SYNCS 0x989680 ;  /* 0x009896800000895d */ /* 0x008fea0003900000 */
[----:B------:R-:W3:Y:S02]  /*6380*/  @!P0 SYNCS.PHASECHK.TRANS64 P0, [R5+URZ], R0 ;  /* 0x00000000050085a7 */ /* 0x000ee4000800007f */
[----:B---3--:R-:W-:Y:S05]  /*6390*/  @!P0 BRA `(.L_x_128) ;  /* 0xfffffffc00f08947 */ /* 0x008fea000383ffff */
.L_x_120:
[----:B------:R-:W-:Y:S05]  /*63a0*/  BSYNC B0 ;  /* 0x0000000000007941 */ /* 0x000fea0003800000 */
.L_x_119:
[----:B------:R-:W-:Y:S05]  /*63b0*/  EXIT ;  /* 0x000000000000794d */ /* 0x000fea0003800000 */
.L_x_19:
[----:B0-----:R-:W-:-:S04]  /*63c0*/  IMAD.U32 R3, RZ, RZ, UR43 ;  /* 0x0000002bff037e24 */ /* 0x001fc8000f8e00ff */
[----:B------:R0:W1:Y:S03]  /*63d0*/  SYNCS.PHASECHK.TRANS64.TRYWAIT P0, [R3+URZ+-0x8], R0 ;  /* 0xfffff800030075a7 */ /* 0x000066000800017f */
[----:B-1----:R-:W-:Y:S05]  /*63e0*/  @!P0 NANOSLEEP.SYNCS 0x989680 ;  /* 0x009896800000895d */ /* 0x002fea0003900000 */
[----:B------:R-:W1:Y:S02]  /*63f0*/  @!P0 SYNCS.PHASECHK.TRANS64 P0, [R3+URZ+-0x8], R0 ;  /* 0xfffff800030085a7 */ /* 0x000e64000800007f */
[----:B-1----:R-:W-:Y:S05]  /*6400*/  @!P0 BRA `(.L_x_19) ;  /* 0xfffffffc00ec8947 */ /* 0x002fea000383ffff */
[----:B------:R-:W-:Y:S05]  /*6410*/  BRA `(.L_x_129) ;  /* 0xffffffb400247947 */ /* 0x000fea000383ffff */
.L_x_24:
[----:B-1----:R1:W2:Y:S02]  /*6420*/  SYNCS.PHASECHK.TRANS64.TRYWAIT P1, [R3+URZ], R0 ;  /* 0x00000000030075a7 */ /* 0x0022a4000802017f */
[----:B--2---:R-:W-:Y:S05]  /*6430*/  @!P1 NANOSLEEP.SYNCS 0x989680 ;  /* 0x009896800000995d */ /* 0x004fea0003900000 */
[----:B------:R-:W2:Y:S02]  /*6440*/  @!P1 SYNCS.PHASECHK.TRANS64 P1, [R3+URZ], R0 ;  /* 0x00000000030095a7 */ /* 0x000ea4000802007f */
[----:B--2---:R-:W-:Y:S05]  /*6450*/  @!P1 BRA `(.L_x_24) ;  /* 0xfffffffc00f09947 */ /* 0x004fea000383ffff */
[----:B------:R-:W-:Y:S05]  /*6460*/  BRA `(.L_x_23) ;  /* 0xffffffb400907947 */ /* 0x000fea000383ffff */
.L_x_29:
[----:B-1----:R-:W-:-:S04]  /*6470*/  IMAD.U32 R5, RZ, RZ, UR4 ;  /* 0x00000004ff057e24 */ /* 0x002fc8000f8e00ff */
[----:B------:R1:W2:Y:S03]  /*6480*/  SYNCS.PHASECHK.TRANS64.TRYWAIT P1, [R5+URZ], R4 ;  /* 0x00000004050075a7 */ /* 0x0002a6000802017f */
[----:B--2---:R-:W-:Y:S05]  /*6490*/  @!P1 NANOSLEEP.SYNCS 0x989680 ;  /* 0x009896800000995d */ /* 0x004fea0003900000 */
[----:B------:R-:W2:Y:S02]  /*64a0*/  @!P1 SYNCS.PHASECHK.TRANS64 P1, [R5+URZ], R4 ;  /* 0x00000004050095a7 */ /* 0x000ea4000802007f */
[----:B--2---:R-:W-:Y:S05]  /*64b0*/  @!P1 BRA `(.L_x_29) ;  /* 0xfffffffc00ec9947 */ /* 0x004fea000383ffff */
[----:B------:R-:W-:Y:S05]  /*64c0*/  BRA `(.L_x_28) ;  /* 0xffffffb800b87947 */ /* 0x000fea000383ffff */
.L_x_37:
[----:B0-----:R-:W-:-:S04]  /*64d0*/  IMAD.U32 R3, RZ, RZ, UR43 ;  /* 0x0000002bff037e24 */ /* 0x001fc8000f8e00ff */
[----:B------:R0:W1:Y:S03]  /*64e0*/  SYNCS.PHASECHK.TRANS64.TRYWAIT P0, [R3+URZ+0x8], R0 ;  /* 0x00000800030075a7 */ /* 0x000066000800017f */
[----:B-1----:R-:W-:Y:S05]  /*64f0*/  @!P0 NANOSLEEP.SYNCS 0x989680 ;  /* 0x009896800000895d */ /* 0x002fea0003900000 */
[----:B------:R-:W1:Y:S02]  /*6500*/  @!P0 SYNCS.PHASECHK.TRANS64 P0, [R3+URZ+0x8], R0 ;  /* 0x00000800030085a7 */ /* 0x000e64000800007f */
[----:B-1----:R-:W-:Y:S05]  /*6510*/  @!P0 BRA `(.L_x_37) ;  /* 0xfffffffc00ec8947 */ /* 0x002fea000383ffff */
[----:B------:R-:W-:Y:S05]  /*6520*/  BRA `(.L_x_130) ;  /* 0xffffffc0007c7947 */ /* 0x000fea000383ffff */
.L_x_106:
[----:B------:R-:W-:Y:S01]  /*6530*/  BSSY B1, `(.L_x_131) ;  /* 0x0000006000017945 */ /* 0x000fe20003800000 */
[----:B------:R-:W-:-:S07]  /*6540*/  IMAD.MOV.U32 R15, RZ, RZ, -0x1 ;  /* 0xffffffffff0f7424 */ /* 0x000fce00078e00ff */
[----:B-----5:R-:W-:Y:S05]  /*6550*/  WARPSYNC.COLLECTIVE R15, `(.L_x_132) ;  /* 0x000000000f0c7348 */ /* 0x020fea0003c00000 */
[----:B------:R-:W-:Y:S02]  /*6560*/  ELECT P6, UR62, PT ;  /* 0x00000000003e782f */ /* 0x000fe400038c0000 */
[----:B------:R-:W-:Y:S01]  /*6570*/  MOV R14, UR62 ;  /* 0x0000003e000e7c02 */ /* 0x000fe20008000f00 */
[----:B-----5:R-:W-:Y:S10]  /*6580*/  ENDCOLLECTIVE ;  /* 0x000000000000791b */ /* 0x020ff40003800000 */
.L_x_132:
[----:B------:R-:W-:Y:S05]  /*6590*/  BSYNC B1 ;  /* 0x0000000000017941 */ /* 0x000fea0003800000 */
.L_x_131:
[----:B------:R-:W-:Y:S05]  /*65a0*/  BRA `(.L_x_133) ;  /* 0xffffffec00507947 */ /* 0x000fea000383ffff */
.L_x_109:
[----:B-1----:R1:W2:Y:S02]  /*65b0*/  SYNCS.PHASECHK.TRANS64.TRYWAIT P1, [R11+URZ+0x38], R6 ;  /* 0x000038060b0075a7 */ /* 0x0022a4000802017f */
[----:B--2---:R-:W-:Y:S05]  /*65c0*/  @!P1 NANOSLEEP.SYNCS 0x989680 ;  /* 0x009896800000995d */ /* 0x004fea0003900000 */
[----:B------:R-:W2:Y:S02]  /*65d0*/  @!P1 SYNCS.PHASECHK.TRANS64 P1, [R11+URZ+0x38], R6 ;  /* 0x000038060b0095a7 */ /* 0x000ea4000802007f */
[----:B--2---:R-:W-:Y:S05]  /*65e0*/  @!P1 BRA `(.L_x_109) ;  /* 0xfffffffc00f09947 */ /* 0x004fea000383ffff */
[----:B------:R-:W-:Y:S05]  /*65f0*/  BRA `(.L_x_134) ;  /* 0xffffffec00887947 */ /* 0x000fea000383ffff */
.L_x_118:
[----:B------:R-:W-:Y:S01]  /*6600*/  BSSY B0, `(.L_x_135) ;  /* 0x0000006000007945 */ /* 0x000fe20003800000 */
[----:B------:R-:W-:-:S07]  /*6610*/  IMAD.MOV.U32 R15, RZ, RZ, -0x1 ;  /* 0xffffffffff0f7424 */ /* 0x000fce00078e00ff */
[----:B-----5:R-:W-:Y:S05]  /*6620*/  WARPSYNC.COLLECTIVE R15, `(.L_x_136) ;  /* 0x000000000f0c7348 */ /* 0x020fea0003c00000 */
[----:B------:R-:W-:Y:S02]  /*6630*/  ELECT P6, UR62, PT ;  /* 0x00000000003e782f */ /* 0x000fe400038c0000 */
[----:B------:R-:W-:Y:S01]  /*6640*/  MOV R14, UR62 ;  /* 0x0000003e000e7c02 */ /* 0x000fe20008000f00 */
[----:B-----5:R-:W-:Y:S10]  /*6650*/  ENDCOLLECTIVE ;  /* 0x000000000000791b */ /* 0x020ff40003800000 */
.L_x_136:
[----:B------:R-:W-:Y:S05]  /*6660*/  BSYNC B0 ;  /* 0x0000000000007941 */ /* 0x000fea0003800000 */
.L_x_135:
[----:B------:R-:W-:Y:S05]  /*6670*/  BRA `(.L_x_137) ;  /* 0xfffffff800307947 */ /* 0x000fea000383ffff */
.L_x_122:
[----:B0-----:R0:W1:Y:S02]  /*6680*/  SYNCS.PHASECHK.TRANS64.TRYWAIT P0, [R7+URZ], R2 ;  /* 0x00000002070075a7 */ /* 0x001064000800017f */
[----:B-1----:R-:W-:Y:S05]  /*6690*/  @!P0 NANOSLEEP.SYNCS 0x989680 ;  /* 0x009896800000895d */ /* 0x002fea0003900000 */
[----:B------:R-:W1:Y:S02]  /*66a0*/  @!P0 SYNCS.PHASECHK.TRANS64 P0, [R7+URZ], R2 ;  /* 0x00000002070085a7 */ /* 0x000e64000800007f */
[----:B-1----:R-:W-:Y:S05]  /*66b0*/  @!P0 BRA `(.L_x_122) ;  /* 0xfffffffc00f08947 */ /* 0x002fea000383ffff */
[----:B------:R-:W-:Y:S05]  /*66c0*/  BRA `(.L_x_138) ;  /* 0xfffffff800707947 */ /* 0x000fea000383ffff */
.L_x_123:
[----:B0-----:R0:W1:Y:S02]  /*66d0*/  SYNCS.PHASECHK.TRANS64.TRYWAIT P0, [R6+URZ], R3 ;  /* 0x00000003060075a7 */ /* 0x001064000800017f */
[----:B-1----:R-:W-:Y:S05]  /*66e0*/  @!P0 NANOSLEEP.SYNCS 0x989680 ;  /* 0x009896800000895d */ /* 0x002fea0003900000 */
[----:B------:R-:W1:Y:S02]  /*66f0*/  @!P0 SYNCS.PHASECHK.TRANS64 P0, [R6+URZ], R3 ;  /* 0x00000003060085a7 */ /* 0x000e64000800007f */
[----:B-1----:R-:W-:Y:S05]  /*6700*/  @!P0 BRA `(.L_x_123) ;  /* 0xfffffffc00f08947 */ /* 0x002fea000383ffff */
[----:B------:R-:W-:Y:S05]  /*6710*/  BRA `(.L_x_139) ;  /* 0xfffffff800807947 */ /* 0x000fea000383ffff */
.L_x_124:
[----:B0-----:R0:W1:Y:S02]  /*6720*/  SYNCS.PHASECHK.TRANS64.TRYWAIT P0, [R7+URZ], R4 ;  /* 0x00000004070075a7 */ /* 0x001064000800017f */
[----:B-1----:R-:W-:Y:S05]  /*6730*/  @!P0 NANOSLEEP.SYNCS 0x989680 ;  /* 0x009896800000895d */ /* 0x002fea0003900000 */
[----:B------:R-:W1:Y:S02]  /*6740*/  @!P0 SYNCS.PHASECHK.TRANS64 P0, [R7+URZ], R4 ;  /* 0x00000004070085a7 */ /* 0x000e64000800007f */
[----:B-1----:R-:W-:Y:S05]  /*6750*/  @!P0 BRA `(.L_x_124) ;  /* 0xfffffffc00f08947 */ /* 0x002fea000383ffff */
[----:B------:R-:W-:Y:S05]  /*6760*/  BRA `(.L_x_140) ;  /* 0xfffffff800907947 */ /* 0x000fea000383ffff */
.L_x_125:
[----:B0-----:R0:W1:Y:S02]  /*6770*/  SYNCS.PHASECHK.TRANS64.TRYWAIT P0, [R6+URZ], R3 ;  /* 0x00000003060075a7 */ /* 0x001064000800017f */
[----:B-1----:R-:W-:Y:S05]  /*6780*/  @!P0 NANOSLEEP.SYNCS 0x989680 ;  /* 0x009896800000895d */ /* 0x002fea0003900000 */
[----:B------:R-:W1:Y:S02]  /*6790*/  @!P0 SYNCS.PHASECHK.TRANS64 P0, [R6+URZ], R3 ;  /* 0x00000003060085a7 */ /* 0x000e64000800007f */
[----:B-1----:R-:W-:Y:S05]  /*67a0*/  @!P0 BRA `(.L_x_125) ;  /* 0xfffffffc00f08947 */ /* 0x002fea000383ffff */
[----:B------:R-:W-:Y:S05]  /*67b0*/  BRA `(.L_x_141) ;  /* 0xfffffff800a07947 */ /* 0x000fea000383ffff */
.L_x_126:
[----:B0-----:R0:W1:Y:S02]  /*67c0*/  SYNCS.PHASECHK.TRANS64.TRYWAIT P0, [R7+URZ], R4 ;  /* 0x00000004070075a7 */ /* 0x001064000800017f */
[----:B-1----:R-:W-:Y:S05]  /*67d0*/  @!P0 NANOSLEEP.SYNCS 0x989680 ;  /* 0x009896800000895d */ /* 0x002fea0003900000 */
[----:B------:R-:W1:Y:S02]  /*67e0*/  @!P0 SYNCS.PHASECHK.TRANS64 P0, [R7+URZ], R4 ;  /* 0x00000004070085a7 */ /* 0x000e64000800007f */
[----:B-1----:R-:W-:Y:S05]  /*67f0*/  @!P0 BRA `(.L_x_126) ;  /* 0xfffffffc00f08947 */ /* 0x002fea000383ffff */
[----:B------:R-:W-:Y:S05]  /*6800*/  BRA `(.L_x_142) ;  /* 0xfffffff800b07947 */ /* 0x000fea000383ffff */
.L_x_127:
[----:B-1----:R1:W2:Y:S02]  /*6810*/  SYNCS.PHASECHK.TRANS64.TRYWAIT P0, [R6+URZ], R3 ;  /* 0x00000003060075a7 */ /* 0x0022a4000800017f */
[----:B--2---:R-:W-:Y:S05]  /*6820*/  @!P0 NANOSLEEP.SYNCS 0x989680 ;  /* 0x009896800000895d */ /* 0x004fea0003900000 */
[----:B------:R-:W2:Y:S02]  /*6830*/  @!P0 SYNCS.PHASECHK.TRANS64 P0, [R6+URZ], R3 ;  /* 0x00000003060085a7 */ /* 0x000ea4000800007f */
[----:B--2---:R-:W-:Y:S05]  /*6840*/  @!P0 BRA `(.L_x_127) ;  /* 0xfffffffc00f08947 */ /* 0x004fea000383ffff */
[----:B------:R-:W-:Y:S05]  /*6850*/  BRA `(.L_x_143) ;  /* 0xfffffff800b87947 */ /* 0x000fea000383ffff */
.L_x_144:
[----:B------:R-:W-:-:S00]  /*6860*/  BRA `(.L_x_144) ;  /* 0xfffffffc00fc7947 */ /* 0x000fc0000383ffff */
[----:B------:R-:W-:-:S00]  /*6870*/  NOP ;  /* 0x0000000000007918 */ /* 0x000fc00000000000 */
        /* <DEDUP_REMOVED lines=8> */
.L_x_145:


//--------------------- .nv.global.init           --------------------------
	.section	.nv.global.init,"aw",@progbits
.nv.global.init:
	.type		$str$22,@object
	.size		$str$22,($str$23 - $str$22)
$str$22:
        /*0000*/ 	.byte	0x6b, 0x5f, 0x74, 0x69, 0x6c, 0x65, 0x5f, 0x63, 0x6f, 0x75, 0x6e, 0x74, 0x20, 0x3e, 0x3d, 0x20
        /*0010*/ 	.byte	0x31, 0x00
	.type		$str$23,@object
	.size		$str$23,(__unnamed_1 - $str$23)
$str$23:
        /*0012*/ 	.byte	0x2f, 0x74, 0x6d, 0x70, 0x2f, 0x63, 0x75, 0x74, 0x6c, 0x61, 0x73, 0x73, 0x5f, 0x73, 0x77, 0x65
        /*0022*/ 	.byte	0x65, 0x70, 0x5f, 0x73, 0x72, 0x63, 0x2f, 0x69, 0x6e, 0x63, 0x6c, 0x75, 0x64, 0x65, 0x2f, 0x63
        /*0032*/ 	.byte	0x75, 0x74, 0x6c, 0x61, 0x73, 0x73, 0x2f, 0x67, 0x65, 0x6d, 0x6d, 0x2f, 0x63, 0x6f, 0x6c, 0x6c
        /*0042*/ 	.byte	0x65, 0x63, 0x74, 0x69, 0x76, 0x65, 0x2f, 0x73, 0x6d, 0x39, 0x30, 0x5f, 0x6d, 0x6d, 0x61, 0x5f
        /*0052*/ 	.byte	0x74, 0x6d, 0x61, 0x5f, 0x67, 0x6d, 0x6d, 0x61, 0x5f, 0x73, 0x73, 0x5f, 0x77, 0x61, 0x72, 0x70
        /*0062*/ 	.byte	0x73, 0x70, 0x65, 0x63, 0x69, 0x61, 0x6c, 0x69, 0x7a, 0x65, 0x64, 0x2e, 0x68, 0x70, 0x70, 0x00
	.type		__unnamed_1,@object
	.size		__unnamed_1,(.L_0 - __unnamed_1)
__unnamed_1:
        /*0072*/ 	.byte	0x76, 0x6f, 0x69, 0x64, 0x20, 0x63, 0x75, 0x74, 0x6c, 0x61, 0x73, 0x73, 0x3a, 0x3a, 0x67, 0x65
        /* <DEDUP_REMOVED lines=177> */
        /*0b92*/ 	.byte	0x3a, 0x3a, 0x69, 0x64, 0x65, 0x6e, 0x74, 0x69, 0x74, 0x79, 0x5d, 0x00
.L_0:


//--------------------- .nv.shared._ZN7cutlass13device_kernelINS_4gemm6kernel13GemmUniversalIN4cute5tupleIJiiiiEEENS1_10collective13CollectiveMmaINS1_34MainloopSm90TmaGmmaWarpSpecializedILi7ENS5_IJNS4_1CILi2EEESB_NSA_ILi1EEEEEENS1_32KernelTmaWarpSpecializedPingpongEEENS5_IJNSA_ILi64EEESG_SG_EEENS_10tfloat32_tENS5_IJlSC_lEEESI_SJ_NS4_8TiledMMAINS4_8MMA_AtomIJNS4_4SM904GMMA29MMA_64x64x8_F32TF32TF32_SS_TNILNSN_7ScaleInE1ELSP_1EEEEEENS4_6LayoutINS5_IJSC_SC_SC_EEENS5_IJNSA_ILi0EEESU_SU_EEEEENS5_IJNS4_10UnderscoreESX_SX_EEEEENS4_23SM90_TMA_LOAD_MULTICASTENS4_14ComposedLayoutINS4_7SwizzleILi3ELi4ELi3EEENS4_18smem_ptr_flag_bitsILi32EEENSS_INS5_IJNSA_ILi8EEENSA_ILi32EEEEEENS5_IJS17_SC_EEEEEEEvNS4_8identityES10_S1B_vS1C_EENS_8epilogue10collective6detail29Sm90TmaWarpSpecializedAdapterINS1F_15DefaultEpilogueISI_SJ_SJ_NS1E_6thread17LinearCombinationISI_Li1EffLNS1J_9ScaleType4KindE0ELNS_15FloatRoundStyleE2ESI_EENS1_15EpilogueDefaultEEEEEvvEEEEvNT_6ParamsE --------------------------
	.section	.nv.shared._ZN7cutlass13device_kernelINS_4gemm6kernel13GemmUniversalIN4cute5tupleIJiiiiEEENS1_10collective13CollectiveMmaINS1_34MainloopSm90TmaGmmaWarpSpecializedILi7ENS5_IJNS4_1CILi2EEESB_NSA_ILi1EEEEEENS1_32KernelTmaWarpSpecializedPingpongEEENS5_IJNSA_ILi64EEESG_SG_EEENS_10tfloat32_tENS5_IJlSC_lEEESI_SJ_NS4_8TiledMMAINS4_8MMA_AtomIJNS4_4SM904GMMA29MMA_64x64x8_F32TF32TF32_SS_TNILNSN_7ScaleInE1ELSP_1EEEEEENS4_6LayoutINS5_IJSC_SC_SC_EEENS5_IJNSA_ILi0EEESU_SU_EEEEENS5_IJNS4_10UnderscoreESX_SX_EEEEENS4_23SM90_TMA_LOAD_MULTICASTENS4_14ComposedLayoutINS4_7SwizzleILi3ELi4ELi3EEENS4_18smem_ptr_flag_bitsILi32EEENSS_INS5_IJNSA_ILi8EEENSA_ILi32EEEEEENS5_IJS17_SC_EEEEEEEvNS4_8identityES10_S1B_vS1C_EENS_8epilogue10collective6detail29Sm90TmaWarpSpecializedAdapterINS1F_15DefaultEpilogueISI_SJ_SJ_NS1E_6thread17LinearCombinationISI_Li1EffLNS1J_9ScaleType4KindE0ELNS_15FloatRoundStyleE2ESI_EENS1_15EpilogueDefaultEEEEEvvEEEEvNT_6ParamsE,"aw",@nobits
	.sectionflags	@""
	.align	16
	.zero		1024


//--------------------- .nv.shared.reserved.0     --------------------------
	.section	.nv.shared.reserved.0,"aw",@nobits
	.weak		__nv_reservedSMEM_offset_0_alias
	.size		__nv_reservedSMEM_offset_0_alias, 0, 0
	.other		__nv_reservedSMEM_offset_0_alias,@"STO_CUDA_RESERVED_SHARED STV_DEFAULT"
__nv_reservedSMEM_offset_0_alias:
	.zero		0


//--------------------- .nv.global                --------------------------
	.section	.nv.global,"aw",@nobits
.nv.global:
	.type		_ZN39_INTERNAL_a3621942_4_k_cu_e2fe0d1d_65114cute1_E,@object
	.size		_ZN39_INTERNAL_a3621942_4_k_cu_e2fe0d1d_65114cute1_E,(_ZN39_INTERNAL_a3621942_4_k_cu_e2fe0d1d_65114cuda3std3__45__cpo6cbeginE - _ZN39_INTERNAL_a3621942_4_k_cu_e2fe0d1d_65114cute1_E)
_ZN39_INTERNAL_a3621942_4_k_cu_e2fe0d1d_65114cute1_E:
	.zero		1
	.type		_ZN39_INTERNAL_a3621942_4_k_cu_e2fe0d1d_65114cuda3std3__45__cpo6cbeginE,@object
	.size		_ZN39_INTERNAL_a3621942_4_k_cu_e2fe0d1d_65114cuda3std3__45__cpo6cbeginE,(_ZN39_INTERNAL_a3621942_4_k_cu_e2fe0d1d_65114cuda3std3__48in_placeE - _ZN39_INTERNAL_a3621942_4_k_cu_e2fe0d1d_65114cuda3std3__45__cpo6cbeginE)
_ZN39_INTERNAL_a3621942_4_k_cu_e2fe0d1d_65114cuda3std3__45__cpo6cbeginE:
	.zero		1
	.type		_ZN39_INTERNAL_a3621942_4_k_cu_e2fe0d1d_65114cuda3std3__48in_placeE,@object
	.size		_ZN39_INTERNAL_a3621942_4_k_cu_e2fe0d1d_65114cuda3std3__48in_placeE,(_ZN39_INTERNAL_a3621942_4_k_cu_e2fe0d1d_65114cuda3std6ranges3__45__cpo9iter_moveE - _ZN39_INTERNAL_a3621942_4_k_cu_e2fe0d1d_65114cuda3std3__48in_placeE)
_ZN39_INTERNAL_a3621942_4_k_cu_e2fe0d1d_65114cuda3std3__48in_placeE:
	.zero		1
	.type		_ZN39_INTERNAL_a3621942_4_k_cu_e2fe0d1d_65114cuda3std6ranges3__45__cpo9iter_moveE,@object
	.size		_ZN39_INTERNAL_a3621942_4_k_cu_e2fe0d1d_65114cuda3std6ranges3__45__cpo9iter_moveE,(_ZN39_INTERNAL_a3621942_4_k_cu_e2fe0d1d_65114cuda3std3__45__cpo5beginE - _ZN39_INTERNAL_a3621942_4_k_cu_e2fe0d1d_65114cuda3std6ranges3__45__cpo9iter_moveE)
_ZN39_INTERNAL_a3621942_4_k_cu_e2fe0d1d_65114cuda3std6ranges3__45__cpo9iter_moveE:
	.zero		1
	.type		_ZN39_INTERNAL_a3621942_4_k_cu_e2fe0d1d_65114cuda3std3__45__cpo5beginE,@object
	.size		_ZN39_INTERNAL_a3621942_4_k_cu_e2fe0d1d_65114cuda3std3__45__cpo5beginE,(_ZN39_INTERNAL_a3621942_4_k_cu_e2fe0d1d_65114cuda3std3__441_GLOBAL__N__a3621942_4_k_cu_e2fe0d1d_65116ignoreE - _ZN39_INTERNAL_a3621942_4_k_cu_e2fe0d1d_65114cuda3std3__45__cpo5beginE)
_ZN39_INTERNAL_a3621942_4_k_cu_e2fe0d1d_65114cuda3std3__45__cpo5beginE:
	.zero		1
	.type		_ZN39_INTERNAL_a3621942_4_k_cu_e2fe0d1d_65114cuda3std3__441_GLOBAL__N__a3621942_4_k_cu_e2fe0d1d_65116ignoreE,@object
	.size		_ZN39_INTERNAL_a3621942_4_k_cu_e2fe0d1d_65114cuda3std3__441_GLOBAL__N__a3621942_4_k_cu_e2fe0d1d_65116ignoreE,(_ZN39_INTERNAL_a3621942_4_k_cu_e2fe0d1d_65114cute7productE - _ZN39_INTERNAL_a3621942_4_k_cu_e2fe0d1d_65114cuda3std3__441_GLOBAL__N__a3621942_4_k_cu_e2fe0d1d_65116ignoreE)
_ZN39_INTERNAL_a3621942_4_k_cu_e2fe0d1d_65114cuda3std3__441_GLOBAL__N__a3621942_4_k_cu_e2fe0d1d_65116ignoreE:
	.zero		1
	.type		_ZN39_INTERNAL_a3621942_4_k_cu_e2fe0d1d_65114cute7productE,@object
	.size		_ZN39_INTERNAL_a3621942_4_k_cu_e2fe0d1d_65114cute7productE,(_ZN39_INTERNAL_a3621942_4_k_cu_e2fe0d1d_65114cuda3std3__45__cpo3endE - _ZN39_INTERNAL_a3621942_4_k_cu_e2fe0d1d_65114cute7productE)
_ZN39_INTERNAL_a3621942_4_k_cu_e2fe0d1d_65114cute7productE:
	.zero		1
	.type		_ZN39_INTERNAL_a3621942_4_k_cu_e2fe0d1d_65114cuda3std3__45__cpo3endE,@object
	.size		_ZN39_INTERNAL_a3621942_4_k_cu_e2fe0d1d_65114cuda3std3__45__cpo3endE,(_ZN39_INTERNAL_a3621942_4_k_cu_e2fe0d1d_65114cuda3std3__419piecewise_constructE - _ZN39_INTERNAL_a3621942_4_k_cu_e2fe0d1d_65114cuda3std3__45__cpo3endE)
_ZN39_INTERNAL_a3621942_4_k_cu_e2fe0d1d_65114cuda3std3__45__cpo3endE:
	.zero		1
	.type		_ZN39_INTERNAL_a3621942_4_k_cu_e2fe0d1d_65114cuda3std3__419piecewise_constructE,@object
	.size		_ZN39_INTERNAL_a3621942_4_k_cu_e2fe0d1d_65114cuda3std3__419piecewise_constructE,(_ZN39_INTERNAL_a3621942_4_k_cu_e2fe0d1d_65114cuda3std3__45__cpo4cendE - _ZN39_INTERNAL_a3621942_4_k_cu_e2fe0d1d_65114cuda3std3__419piecewise_constructE)
_ZN39_INTERNAL_a3621942_4_k_cu_e2fe0d1d_65114cuda3std3__419piecewise_constructE:
	.zero		1
	.type		_ZN39_INTERNAL_a3621942_4_k_cu_e2fe0d1d_65114cuda3std3__45__cpo4cendE,@object
	.size		_ZN39_INTERNAL_a3621942_4_k_cu_e2fe0d1d_65114cuda3std3__45__cpo4cendE,(_ZN39_INTERNAL_a3621942_4_k_cu_e2fe0d1d_65114cuda3std6ranges3__45__cpo4swapE - _ZN39_INTERNAL_a3621942_4_k_cu_e2fe0d1d_65114cuda3std3__45__cpo4cendE)
_ZN39_INTERNAL_a3621942_4_k_cu_e2fe0d1d_65114cuda3std3__45__cpo4cendE:
	.zero		1
	.type		_ZN39_INTERNAL_a3621942_4_k_cu_e2fe0d1d_65114cuda3std6ranges3__45__cpo4swapE,@object
	.size		_ZN39_INTERNAL_a3621942_4_k_cu_e2fe0d1d_65114cuda3std6ranges3__45__cpo4swapE,(.L_8 - _ZN39_INTERNAL_a3621942_4_k_cu_e2fe0d1d_65114cuda3std6ranges3__45__cpo4swapE)
_ZN39_INTERNAL_a3621942_4_k_cu_e2fe0d1d_65114cuda3std6ranges3__45__cpo4swapE:
	.zero		1
.L_8:


//--------------------- .nv.constant0._ZN7cutlass13device_kernelINS_4gemm6kernel13GemmUniversalIN4cute5tupleIJiiiiEEENS1_10collective13CollectiveMmaINS1_34MainloopSm90TmaGmmaWarpSpecializedILi7ENS5_IJNS4_1CILi2EEESB_NSA_ILi1EEEEEENS1_32KernelTmaWarpSpecializedPingpongEEENS5_IJNSA_ILi64EEESG_SG_EEENS_10tfloat32_tENS5_IJlSC_lEEESI_SJ_NS4_8TiledMMAINS4_8MMA_AtomIJNS4_4SM904GMMA29MMA_64x64x8_F32TF32TF32_SS_TNILNSN_7ScaleInE1ELSP_1EEEEEENS4_6LayoutINS5_IJSC_SC_SC_EEENS5_IJNSA_ILi0EEESU_SU_EEEEENS5_IJNS4_10UnderscoreESX_SX_EEEEENS4_23SM90_TMA_LOAD_MULTICASTENS4_14ComposedLayoutINS4_7SwizzleILi3ELi4ELi3EEENS4_18smem_ptr_flag_bitsILi32EEENSS_INS5_IJNSA_ILi8EEENSA_ILi32EEEEEENS5_IJS17_SC_EEEEEEEvNS4_8identityES10_S1B_vS1C_EENS_8epilogue10collective6detail29Sm90TmaWarpSpecializedAdapterINS1F_15DefaultEpilogueISI_SJ_SJ_NS1E_6thread17LinearCombinationISI_Li1EffLNS1J_9ScaleType4KindE0ELNS_15FloatRoundStyleE2ESI_EENS1_15EpilogueDefaultEEEEEvvEEEEvNT_6ParamsE --------------------------
	.section	.nv.constant0._ZN7cutlass13device_kernelINS_4gemm6kernel13GemmUniversalIN4cute5tupleIJiiiiEEENS1_10collective13CollectiveMmaINS1_34MainloopSm90TmaGmmaWarpSpecializedILi7ENS5_IJNS4_1CILi2EEESB_NSA_ILi1EEEEEENS1_32KernelTmaWarpSpecializedPingpongEEENS5_IJNSA_ILi64EEESG_SG_EEENS_10tfloat32_tENS5_IJlSC_lEEESI_SJ_NS4_8TiledMMAINS4_8MMA_AtomIJNS4_4SM904GMMA29MMA_64x64x8_F32TF32TF32_SS_TNILNSN_7ScaleInE1ELSP_1EEEEEENS4_6LayoutINS5_IJSC_SC_SC_EEENS5_IJNSA_ILi0EEESU_SU_EEEEENS5_IJNS4_10UnderscoreESX_SX_EEEEENS4_23SM90_TMA_LOAD_MULTICASTENS4_14ComposedLayoutINS4_7SwizzleILi3ELi4ELi3EEENS4_18smem_ptr_flag_bitsILi32EEENSS_INS5_IJNSA_ILi8EEENSA_ILi32EEEEEENS5_IJS17_SC_EEEEEEEvNS4_8identityES10_S1B_vS1C_EENS_8epilogue10collective6detail29Sm90TmaWarpSpecializedAdapterINS1F_15DefaultEpilogueISI_SJ_SJ_NS1E_6thread17LinearCombinationISI_Li1EffLNS1J_9ScaleType4KindE0ELNS_15FloatRoundStyleE2ESI_EENS1_15EpilogueDefaultEEEEEvvEEEEvNT_6ParamsE,"a",@progbits
	.sectionflags	@""
	.align	4
.nv.constant0._ZN7cutlass13device_kernelINS_4gemm6kernel13GemmUniversalIN4cute5tupleIJiiiiEEENS1_10collective13CollectiveMmaINS1_34MainloopSm90TmaGmmaWarpSpecializedILi7ENS5_IJNS4_1CILi2EEESB_NSA_ILi1EEEEEENS1_32KernelTmaWarpSpecializedPingpongEEENS5_IJNSA_ILi64EEESG_SG_EEENS_10tfloat32_tENS5_IJlSC_lEEESI_SJ_NS4_8TiledMMAINS4_8MMA_AtomIJNS4_4SM904GMMA29MMA_64x64x8_F32TF32TF32_SS_TNILNSN_7ScaleInE1ELSP_1EEEEEENS4_6LayoutINS5_IJSC_SC_SC_EEENS5_IJNSA_ILi0EEESU_SU_EEEEENS5_IJNS4_10UnderscoreESX_SX_EEEEENS4_23SM90_TMA_LOAD_MULTICASTENS4_14ComposedLayoutINS4_7SwizzleILi3ELi4ELi3EEENS4_18smem_ptr_flag_bitsILi32EEENSS_INS5_IJNSA_ILi8EEENSA_ILi32EEEEEENS5_IJS17_SC_EEEEEEEvNS4_8identityES10_S1B_vS1C_EENS_8epilogue10collective6detail29Sm90TmaWarpSpecializedAdapterINS1F_15DefaultEpilogueISI_SJ_SJ_NS1E_6thread17LinearCombinationISI_Li1EffLNS1J_9ScaleType4KindE0ELNS_15FloatRoundStyleE2ESI_EENS1_15EpilogueDefaultEEEEEvvEEEEvNT_6ParamsE:
	.zero		1664


//--------------------- SYMBOLS --------------------------

	.type		.nv.reservedSmem.offset0,@object
	.size		.nv.reservedSmem.offset0,0x4
	.type		__assertfail,@function
